//
// Generated by NVIDIA NVVM Compiler
//
// Compiler Build ID: CL-36424714
// Cuda compilation tools, release 13.0, V13.0.88
// Based on NVVM 20.0.0
//

.version 9.0
.target sm_100
.address_size 64

	// .globl	_Z22matrix_vector_multiplyPdS_S_i

.visible .entry _Z22matrix_vector_multiplyPdS_S_i(
	.param .u64 .ptr .align 1 _Z22matrix_vector_multiplyPdS_S_i_param_0,
	.param .u64 .ptr .align 1 _Z22matrix_vector_multiplyPdS_S_i_param_1,
	.param .u64 .ptr .align 1 _Z22matrix_vector_multiplyPdS_S_i_param_2,
	.param .u32 _Z22matrix_vector_multiplyPdS_S_i_param_3
)
{
	.reg .pred 	%p<14>;
	.reg .b32 	%r<40>;
	.reg .b64 	%rd<31>;
	.reg .b64 	%fd<115>;

	ld.param.u64 	%rd10, [_Z22matrix_vector_multiplyPdS_S_i_param_0];
	ld.param.u64 	%rd11, [_Z22matrix_vector_multiplyPdS_S_i_param_1];
	ld.param.u64 	%rd12, [_Z22matrix_vector_multiplyPdS_S_i_param_2];
	ld.param.u32 	%r23, [_Z22matrix_vector_multiplyPdS_S_i_param_3];
	cvta.to.global.u64 	%rd1, %rd11;
	cvta.to.global.u64 	%rd2, %rd10;
	cvta.to.global.u64 	%rd3, %rd12;
	mov.u32 	%r24, %ctaid.x;
	mov.u32 	%r25, %ntid.x;
	mov.u32 	%r26, %tid.x;
	mad.lo.s32 	%r33, %r24, %r25, %r26;
	mov.u32 	%r27, %nctaid.x;
	mul.lo.s32 	%r2, %r25, %r27;
	setp.ge.s32 	%p1, %r33, %r23;
	@%p1 bra 	$L__BB0_18;
	setp.gt.s32 	%p2, %r23, 0;
	@%p2 bra 	$L__BB0_2;
	bra.uni 	$L__BB0_17;
$L__BB0_2:
	and.b32  	%r3, %r23, 15;
	add.s32 	%r4, %r3, -1;
	and.b32  	%r5, %r23, 7;
	and.b32  	%r6, %r23, 2147483632;
	and.b32  	%r7, %r23, 3;
	neg.s32 	%r8, %r6;
	add.s64 	%rd4, %rd2, 64;
$L__BB0_3:
	setp.lt.u32 	%p4, %r23, 16;
	mul.lo.s32 	%r10, %r33, %r23;
	mov.f64 	%fd114, 0d0000000000000000;
	mov.b32 	%r37, 0;
	@%p4 bra 	$L__BB0_6;
	add.s64 	%rd30, %rd1, 64;
	mov.f64 	%fd114, 0d0000000000000000;
	mov.u32 	%r34, %r10;
	mov.u32 	%r35, %r8;
$L__BB0_5:
	.pragma "nounroll";
	mul.wide.s32 	%rd16, %r34, 8;
	add.s64 	%rd17, %rd4, %rd16;
	ld.global.f64 	%fd18, [%rd17+-64];
	ld.global.f64 	%fd19, [%rd30+-64];
	fma.rn.f64 	%fd20, %fd18, %fd19, %fd114;
	ld.global.f64 	%fd21, [%rd17+-56];
	ld.global.f64 	%fd22, [%rd30+-56];
	fma.rn.f64 	%fd23, %fd21, %fd22, %fd20;
	ld.global.f64 	%fd24, [%rd17+-48];
	ld.global.f64 	%fd25, [%rd30+-48];
	fma.rn.f64 	%fd26, %fd24, %fd25, %fd23;
	ld.global.f64 	%fd27, [%rd17+-40];
	ld.global.f64 	%fd28, [%rd30+-40];
	fma.rn.f64 	%fd29, %fd27, %fd28, %fd26;
	ld.global.f64 	%fd30, [%rd17+-32];
	ld.global.f64 	%fd31, [%rd30+-32];
	fma.rn.f64 	%fd32, %fd30, %fd31, %fd29;
	ld.global.f64 	%fd33, [%rd17+-24];
	ld.global.f64 	%fd34, [%rd30+-24];
	fma.rn.f64 	%fd35, %fd33, %fd34, %fd32;
	ld.global.f64 	%fd36, [%rd17+-16];
	ld.global.f64 	%fd37, [%rd30+-16];
	fma.rn.f64 	%fd38, %fd36, %fd37, %fd35;
	ld.global.f64 	%fd39, [%rd17+-8];
	ld.global.f64 	%fd40, [%rd30+-8];
	fma.rn.f64 	%fd41, %fd39, %fd40, %fd38;
	ld.global.f64 	%fd42, [%rd17];
	ld.global.f64 	%fd43, [%rd30];
	fma.rn.f64 	%fd44, %fd42, %fd43, %fd41;
	ld.global.f64 	%fd45, [%rd17+8];
	ld.global.f64 	%fd46, [%rd30+8];
	fma.rn.f64 	%fd47, %fd45, %fd46, %fd44;
	ld.global.f64 	%fd48, [%rd17+16];
	ld.global.f64 	%fd49, [%rd30+16];
	fma.rn.f64 	%fd50, %fd48, %fd49, %fd47;
	ld.global.f64 	%fd51, [%rd17+24];
	ld.global.f64 	%fd52, [%rd30+24];
	fma.rn.f64 	%fd53, %fd51, %fd52, %fd50;
	ld.global.f64 	%fd54, [%rd17+32];
	ld.global.f64 	%fd55, [%rd30+32];
	fma.rn.f64 	%fd56, %fd54, %fd55, %fd53;
	ld.global.f64 	%fd57, [%rd17+40];
	ld.global.f64 	%fd58, [%rd30+40];
	fma.rn.f64 	%fd59, %fd57, %fd58, %fd56;
	ld.global.f64 	%fd60, [%rd17+48];
	ld.global.f64 	%fd61, [%rd30+48];
	fma.rn.f64 	%fd62, %fd60, %fd61, %fd59;
	ld.global.f64 	%fd63, [%rd17+56];
	ld.global.f64 	%fd64, [%rd30+56];
	fma.rn.f64 	%fd114, %fd63, %fd64, %fd62;
	add.s32 	%r35, %r35, 16;
	add.s32 	%r34, %r34, 16;
	add.s64 	%rd30, %rd30, 128;
	setp.ne.s32 	%p5, %r35, 0;
	mov.u32 	%r37, %r6;
	@%p5 bra 	$L__BB0_5;
$L__BB0_6:
	setp.eq.s32 	%p6, %r3, 0;
	@%p6 bra 	$L__BB0_16;
	setp.lt.u32 	%p7, %r4, 7;
	@%p7 bra 	$L__BB0_9;
	add.s32 	%r29, %r37, %r10;
	mul.wide.s32 	%rd18, %r29, 8;
	add.s64 	%rd19, %rd2, %rd18;
	ld.global.f64 	%fd66, [%rd19];
	mul.wide.u32 	%rd20, %r37, 8;
	add.s64 	%rd21, %rd1, %rd20;
	ld.global.f64 	%fd67, [%rd21];
	fma.rn.f64 	%fd68, %fd66, %fd67, %fd114;
	ld.global.f64 	%fd69, [%rd19+8];
	ld.global.f64 	%fd70, [%rd21+8];
	fma.rn.f64 	%fd71, %fd69, %fd70, %fd68;
	ld.global.f64 	%fd72, [%rd19+16];
	ld.global.f64 	%fd73, [%rd21+16];
	fma.rn.f64 	%fd74, %fd72, %fd73, %fd71;
	ld.global.f64 	%fd75, [%rd19+24];
	ld.global.f64 	%fd76, [%rd21+24];
	fma.rn.f64 	%fd77, %fd75, %fd76, %fd74;
	ld.global.f64 	%fd78, [%rd19+32];
	ld.global.f64 	%fd79, [%rd21+32];
	fma.rn.f64 	%fd80, %fd78, %fd79, %fd77;
	ld.global.f64 	%fd81, [%rd19+40];
	ld.global.f64 	%fd82, [%rd21+40];
	fma.rn.f64 	%fd83, %fd81, %fd82, %fd80;
	ld.global.f64 	%fd84, [%rd19+48];
	ld.global.f64 	%fd85, [%rd21+48];
	fma.rn.f64 	%fd86, %fd84, %fd85, %fd83;
	ld.global.f64 	%fd87, [%rd19+56];
	ld.global.f64 	%fd88, [%rd21+56];
	fma.rn.f64 	%fd114, %fd87, %fd88, %fd86;
	add.s32 	%r37, %r37, 8;
$L__BB0_9:
	setp.eq.s32 	%p8, %r5, 0;
	@%p8 bra 	$L__BB0_16;
	add.s32 	%r30, %r5, -1;
	setp.lt.u32 	%p9, %r30, 3;
	@%p9 bra 	$L__BB0_12;
	add.s32 	%r31, %r37, %r10;
	mul.wide.s32 	%rd22, %r31, 8;
	add.s64 	%rd23, %rd2, %rd22;
	ld.global.f64 	%fd90, [%rd23];
	mul.wide.u32 	%rd24, %r37, 8;
	add.s64 	%rd25, %rd1, %rd24;
	ld.global.f64 	%fd91, [%rd25];
	fma.rn.f64 	%fd92, %fd90, %fd91, %fd114;
	ld.global.f64 	%fd93, [%rd23+8];
	ld.global.f64 	%fd94, [%rd25+8];
	fma.rn.f64 	%fd95, %fd93, %fd94, %fd92;
	ld.global.f64 	%fd96, [%rd23+16];
	ld.global.f64 	%fd97, [%rd25+16];
	fma.rn.f64 	%fd98, %fd96, %fd97, %fd95;
	ld.global.f64 	%fd99, [%rd23+24];
	ld.global.f64 	%fd100, [%rd25+24];
	fma.rn.f64 	%fd114, %fd99, %fd100, %fd98;
	add.s32 	%r37, %r37, 4;
$L__BB0_12:
	setp.eq.s32 	%p10, %r7, 0;
	@%p10 bra 	$L__BB0_16;
	setp.eq.s32 	%p11, %r7, 1;
	add.s32 	%r32, %r37, %r10;
	mul.wide.s32 	%rd26, %r32, 8;
	add.s64 	%rd8, %rd2, %rd26;
	ld.global.f64 	%fd101, [%rd8];
	mul.wide.u32 	%rd27, %r37, 8;
	add.s64 	%rd9, %rd1, %rd27;
	ld.global.f64 	%fd102, [%rd9];
	fma.rn.f64 	%fd114, %fd101, %fd102, %fd114;
	@%p11 bra 	$L__BB0_16;
	setp.eq.s32 	%p12, %r7, 2;
	ld.global.f64 	%fd103, [%rd8+8];
	ld.global.f64 	%fd104, [%rd9+8];
	fma.rn.f64 	%fd114, %fd103, %fd104, %fd114;
	@%p12 bra 	$L__BB0_16;
	ld.global.f64 	%fd105, [%rd8+16];
	ld.global.f64 	%fd106, [%rd9+16];
	fma.rn.f64 	%fd114, %fd105, %fd106, %fd114;
$L__BB0_16:
	mul.wide.s32 	%rd28, %r33, 8;
	add.s64 	%rd29, %rd3, %rd28;
	st.global.f64 	[%rd29], %fd114;
	add.s32 	%r33, %r33, %r2;
	setp.lt.s32 	%p13, %r33, %r23;
	@%p13 bra 	$L__BB0_3;
	bra.uni 	$L__BB0_18;
$L__BB0_17:
	mul.wide.s32 	%rd13, %r33, 8;
	add.s64 	%rd14, %rd3, %rd13;
	mov.b64 	%rd15, 0;
	st.global.u64 	[%rd14], %rd15;
	add.s32 	%r33, %r33, %r2;
	setp.lt.s32 	%p3, %r33, %r23;
	@%p3 bra 	$L__BB0_17;
$L__BB0_18:
	ret;

}
	// .globl	_Z10vector_addPdS_S_di
.visible .entry _Z10vector_addPdS_S_di(
	.param .u64 .ptr .align 1 _Z10vector_addPdS_S_di_param_0,
	.param .u64 .ptr .align 1 _Z10vector_addPdS_S_di_param_1,
	.param .u64 .ptr .align 1 _Z10vector_addPdS_S_di_param_2,
	.param .f64 _Z10vector_addPdS_S_di_param_3,
	.param .u32 _Z10vector_addPdS_S_di_param_4
)
{
	.reg .pred 	%p<7>;
	.reg .b32 	%r<31>;
	.reg .b64 	%rd<25>;
	.reg .b64 	%fd<17>;

	ld.param.u64 	%rd4, [_Z10vector_addPdS_S_di_param_0];
	ld.param.u64 	%rd5, [_Z10vector_addPdS_S_di_param_1];
	ld.param.u64 	%rd6, [_Z10vector_addPdS_S_di_param_2];
	ld.param.f64 	%fd1, [_Z10vector_addPdS_S_di_param_3];
	ld.param.u32 	%r12, [_Z10vector_addPdS_S_di_param_4];
	cvta.to.global.u64 	%rd1, %rd4;
	cvta.to.global.u64 	%rd2, %rd6;
	cvta.to.global.u64 	%rd3, %rd5;
	mov.u32 	%r13, %ctaid.x;
	mov.u32 	%r14, %ntid.x;
	mov.u32 	%r15, %tid.x;
	mad.lo.s32 	%r29, %r13, %r14, %r15;
	mov.u32 	%r16, %nctaid.x;
	mul.lo.s32 	%r2, %r14, %r16;
	setp.ge.s32 	%p1, %r29, %r12;
	@%p1 bra 	$L__BB1_7;
	add.s32 	%r17, %r29, %r2;
	max.s32 	%r18, %r12, %r17;
	setp.lt.s32 	%p2, %r17, %r12;
	selp.u32 	%r19, 1, 0, %p2;
	add.s32 	%r20, %r17, %r19;
	sub.s32 	%r21, %r18, %r20;
	div.u32 	%r22, %r21, %r2;
	add.s32 	%r3, %r22, %r19;
	and.b32  	%r23, %r3, 3;
	setp.eq.s32 	%p3, %r23, 3;
	@%p3 bra 	$L__BB1_4;
	add.s32 	%r24, %r3, 1;
	and.b32  	%r25, %r24, 3;
	neg.s32 	%r27, %r25;
$L__BB1_3:
	.pragma "nounroll";
	mul.wide.s32 	%rd7, %r29, 8;
	add.s64 	%rd8, %rd1, %rd7;
	add.s64 	%rd9, %rd2, %rd7;
	add.s64 	%rd10, %rd3, %rd7;
	ld.global.f64 	%fd2, [%rd10];
	ld.global.f64 	%fd3, [%rd9];
	fma.rn.f64 	%fd4, %fd1, %fd3, %fd2;
	st.global.f64 	[%rd8], %fd4;
	add.s32 	%r29, %r29, %r2;
	add.s32 	%r27, %r27, 1;
	setp.ne.s32 	%p4, %r27, 0;
	@%p4 bra 	$L__BB1_3;
$L__BB1_4:
	setp.lt.u32 	%p5, %r3, 3;
	@%p5 bra 	$L__BB1_7;
	mul.wide.s32 	%rd15, %r2, 8;
	shl.b32 	%r26, %r2, 2;
$L__BB1_6:
	mul.wide.s32 	%rd11, %r29, 8;
	add.s64 	%rd12, %rd3, %rd11;
	ld.global.f64 	%fd5, [%rd12];
	add.s64 	%rd13, %rd2, %rd11;
	ld.global.f64 	%fd6, [%rd13];
	fma.rn.f64 	%fd7, %fd1, %fd6, %fd5;
	add.s64 	%rd14, %rd1, %rd11;
	st.global.f64 	[%rd14], %fd7;
	add.s64 	%rd16, %rd12, %rd15;
	ld.global.f64 	%fd8, [%rd16];
	add.s64 	%rd17, %rd13, %rd15;
	ld.global.f64 	%fd9, [%rd17];
	fma.rn.f64 	%fd10, %fd1, %fd9, %fd8;
	add.s64 	%rd18, %rd14, %rd15;
	st.global.f64 	[%rd18], %fd10;
	add.s64 	%rd19, %rd16, %rd15;
	ld.global.f64 	%fd11, [%rd19];
	add.s64 	%rd20, %rd17, %rd15;
	ld.global.f64 	%fd12, [%rd20];
	fma.rn.f64 	%fd13, %fd1, %fd12, %fd11;
	add.s64 	%rd21, %rd18, %rd15;
	st.global.f64 	[%rd21], %fd13;
	add.s64 	%rd22, %rd19, %rd15;
	ld.global.f64 	%fd14, [%rd22];
	add.s64 	%rd23, %rd20, %rd15;
	ld.global.f64 	%fd15, [%rd23];
	fma.rn.f64 	%fd16, %fd1, %fd15, %fd14;
	add.s64 	%rd24, %rd21, %rd15;
	st.global.f64 	[%rd24], %fd16;
	add.s32 	%r29, %r26, %r29;
	setp.lt.s32 	%p6, %r29, %r12;
	@%p6 bra 	$L__BB1_6;
$L__BB1_7:
	ret;

}
	// .globl	_Z15vector_subtractPdS_S_di
.visible .entry _Z15vector_subtractPdS_S_di(
	.param .u64 .ptr .align 1 _Z15vector_subtractPdS_S_di_param_0,
	.param .u64 .ptr .align 1 _Z15vector_subtractPdS_S_di_param_1,
	.param .u64 .ptr .align 1 _Z15vector_subtractPdS_S_di_param_2,
	.param .f64 _Z15vector_subtractPdS_S_di_param_3,
	.param .u32 _Z15vector_subtractPdS_S_di_param_4
)
{
	.reg .pred 	%p<7>;
	.reg .b32 	%r<31>;
	.reg .b64 	%rd<25>;
	.reg .b64 	%fd<22>;

	ld.param.u64 	%rd4, [_Z15vector_subtractPdS_S_di_param_0];
	ld.param.u64 	%rd5, [_Z15vector_subtractPdS_S_di_param_1];
	ld.param.u64 	%rd6, [_Z15vector_subtractPdS_S_di_param_2];
	ld.param.f64 	%fd1, [_Z15vector_subtractPdS_S_di_param_3];
	ld.param.u32 	%r12, [_Z15vector_subtractPdS_S_di_param_4];
	cvta.to.global.u64 	%rd1, %rd4;
	cvta.to.global.u64 	%rd2, %rd6;
	cvta.to.global.u64 	%rd3, %rd5;
	mov.u32 	%r13, %ctaid.x;
	mov.u32 	%r14, %ntid.x;
	mov.u32 	%r15, %tid.x;
	mad.lo.s32 	%r29, %r13, %r14, %r15;
	mov.u32 	%r16, %nctaid.x;
	mul.lo.s32 	%r2, %r14, %r16;
	setp.ge.s32 	%p1, %r29, %r12;
	@%p1 bra 	$L__BB2_7;
	add.s32 	%r17, %r29, %r2;
	max.s32 	%r18, %r12, %r17;
	setp.lt.s32 	%p2, %r17, %r12;
	selp.u32 	%r19, 1, 0, %p2;
	add.s32 	%r20, %r17, %r19;
	sub.s32 	%r21, %r18, %r20;
	div.u32 	%r22, %r21, %r2;
	add.s32 	%r3, %r22, %r19;
	and.b32  	%r23, %r3, 3;
	setp.eq.s32 	%p3, %r23, 3;
	@%p3 bra 	$L__BB2_4;
	add.s32 	%r24, %r3, 1;
	and.b32  	%r25, %r24, 3;
	neg.s32 	%r27, %r25;
$L__BB2_3:
	.pragma "nounroll";
	mul.wide.s32 	%rd7, %r29, 8;
	add.s64 	%rd8, %rd1, %rd7;
	add.s64 	%rd9, %rd2, %rd7;
	add.s64 	%rd10, %rd3, %rd7;
	ld.global.f64 	%fd2, [%rd10];
	ld.global.f64 	%fd3, [%rd9];
	mul.f64 	%fd4, %fd1, %fd3;
	sub.f64 	%fd5, %fd2, %fd4;
	st.global.f64 	[%rd8], %fd5;
	add.s32 	%r29, %r29, %r2;
	add.s32 	%r27, %r27, 1;
	setp.ne.s32 	%p4, %r27, 0;
	@%p4 bra 	$L__BB2_3;
$L__BB2_4:
	setp.lt.u32 	%p5, %r3, 3;
	@%p5 bra 	$L__BB2_7;
	mul.wide.s32 	%rd15, %r2, 8;
	shl.b32 	%r26, %r2, 2;
$L__BB2_6:
	mul.wide.s32 	%rd11, %r29, 8;
	add.s64 	%rd12, %rd3, %rd11;
	ld.global.f64 	%fd6, [%rd12];
	add.s64 	%rd13, %rd2, %rd11;
	ld.global.f64 	%fd7, [%rd13];
	mul.f64 	%fd8, %fd1, %fd7;
	sub.f64 	%fd9, %fd6, %fd8;
	add.s64 	%rd14, %rd1, %rd11;
	st.global.f64 	[%rd14], %fd9;
	add.s64 	%rd16, %rd12, %rd15;
	ld.global.f64 	%fd10, [%rd16];
	add.s64 	%rd17, %rd13, %rd15;
	ld.global.f64 	%fd11, [%rd17];
	mul.f64 	%fd12, %fd1, %fd11;
	sub.f64 	%fd13, %fd10, %fd12;
	add.s64 	%rd18, %rd14, %rd15;
	st.global.f64 	[%rd18], %fd13;
	add.s64 	%rd19, %rd16, %rd15;
	ld.global.f64 	%fd14, [%rd19];
	add.s64 	%rd20, %rd17, %rd15;
	ld.global.f64 	%fd15, [%rd20];
	mul.f64 	%fd16, %fd1, %fd15;
	sub.f64 	%fd17, %fd14, %fd16;
	add.s64 	%rd21, %rd18, %rd15;
	st.global.f64 	[%rd21], %fd17;
	add.s64 	%rd22, %rd19, %rd15;
	ld.global.f64 	%fd18, [%rd22];
	add.s64 	%rd23, %rd20, %rd15;
	ld.global.f64 	%fd19, [%rd23];
	mul.f64 	%fd20, %fd1, %fd19;
	sub.f64 	%fd21, %fd18, %fd20;
	add.s64 	%rd24, %rd21, %rd15;
	st.global.f64 	[%rd24], %fd21;
	add.s32 	%r29, %r26, %r29;
	setp.lt.s32 	%p6, %r29, %r12;
	@%p6 bra 	$L__BB2_6;
$L__BB2_7:
	ret;

}
	// .globl	_Z12vector_scalePdS_di
.visible .entry _Z12vector_scalePdS_di(
	.param .u64 .ptr .align 1 _Z12vector_scalePdS_di_param_0,
	.param .u64 .ptr .align 1 _Z12vector_scalePdS_di_param_1,
	.param .f64 _Z12vector_scalePdS_di_param_2,
	.param .u32 _Z12vector_scalePdS_di_param_3
)
{
	.reg .pred 	%p<7>;
	.reg .b32 	%r<31>;
	.reg .b64 	%rd<18>;
	.reg .b64 	%fd<12>;

	ld.param.u64 	%rd3, [_Z12vector_scalePdS_di_param_0];
	ld.param.u64 	%rd4, [_Z12vector_scalePdS_di_param_1];
	ld.param.f64 	%fd1, [_Z12vector_scalePdS_di_param_2];
	ld.param.u32 	%r12, [_Z12vector_scalePdS_di_param_3];
	cvta.to.global.u64 	%rd1, %rd3;
	cvta.to.global.u64 	%rd2, %rd4;
	mov.u32 	%r13, %ctaid.x;
	mov.u32 	%r14, %ntid.x;
	mov.u32 	%r15, %tid.x;
	mad.lo.s32 	%r29, %r13, %r14, %r15;
	mov.u32 	%r16, %nctaid.x;
	mul.lo.s32 	%r2, %r14, %r16;
	setp.ge.s32 	%p1, %r29, %r12;
	@%p1 bra 	$L__BB3_7;
	add.s32 	%r17, %r29, %r2;
	max.s32 	%r18, %r12, %r17;
	setp.lt.s32 	%p2, %r17, %r12;
	selp.u32 	%r19, 1, 0, %p2;
	add.s32 	%r20, %r17, %r19;
	sub.s32 	%r21, %r18, %r20;
	div.u32 	%r22, %r21, %r2;
	add.s32 	%r3, %r22, %r19;
	and.b32  	%r23, %r3, 3;
	setp.eq.s32 	%p3, %r23, 3;
	@%p3 bra 	$L__BB3_4;
	add.s32 	%r24, %r3, 1;
	and.b32  	%r25, %r24, 3;
	neg.s32 	%r27, %r25;
$L__BB3_3:
	.pragma "nounroll";
	mul.wide.s32 	%rd5, %r29, 8;
	add.s64 	%rd6, %rd1, %rd5;
	add.s64 	%rd7, %rd2, %rd5;
	ld.global.f64 	%fd2, [%rd7];
	mul.f64 	%fd3, %fd1, %fd2;
	st.global.f64 	[%rd6], %fd3;
	add.s32 	%r29, %r29, %r2;
	add.s32 	%r27, %r27, 1;
	setp.ne.s32 	%p4, %r27, 0;
	@%p4 bra 	$L__BB3_3;
$L__BB3_4:
	setp.lt.u32 	%p5, %r3, 3;
	@%p5 bra 	$L__BB3_7;
	mul.wide.s32 	%rd11, %r2, 8;
	shl.b32 	%r26, %r2, 2;
$L__BB3_6:
	mul.wide.s32 	%rd8, %r29, 8;
	add.s64 	%rd9, %rd2, %rd8;
	ld.global.f64 	%fd4, [%rd9];
	mul.f64 	%fd5, %fd1, %fd4;
	add.s64 	%rd10, %rd1, %rd8;
	st.global.f64 	[%rd10], %fd5;
	add.s64 	%rd12, %rd9, %rd11;
	ld.global.f64 	%fd6, [%rd12];
	mul.f64 	%fd7, %fd1, %fd6;
	add.s64 	%rd13, %rd10, %rd11;
	st.global.f64 	[%rd13], %fd7;
	add.s64 	%rd14, %rd12, %rd11;
	ld.global.f64 	%fd8, [%rd14];
	mul.f64 	%fd9, %fd1, %fd8;
	add.s64 	%rd15, %rd13, %rd11;
	st.global.f64 	[%rd15], %fd9;
	add.s64 	%rd16, %rd14, %rd11;
	ld.global.f64 	%fd10, [%rd16];
	mul.f64 	%fd11, %fd1, %fd10;
	add.s64 	%rd17, %rd15, %rd11;
	st.global.f64 	[%rd17], %fd11;
	add.s32 	%r29, %r26, %r29;
	setp.lt.s32 	%p6, %r29, %r12;
	@%p6 bra 	$L__BB3_6;
$L__BB3_7:
	ret;

}


// ===== COMPILED SASS (sm_100) =====

	.target	sm_100

	.elftype	@"ET_EXEC"


//--------------------- .note.nv.tkinfo           --------------------------
	.section	.note.nv.tkinfo,"",@"SHT_NOTE"
	.sectionflags	@"SHF_NOTE_NV_TKINFO"
	.tkinfo
        /*0018*/ 	.word	0x00000002
        /*0030*/ 	.string	""
        /*0030*/ 	.string	"ptxas"
        /*0030*/ 	.string	"Cuda compilation tools, release 13.0, V13.0.88"
        /*0030*/ 	.string	"Build cuda_13.0.r13.0/compiler.36424714_0"
        /*0030*/ 	.string	"-arch sm_100 -m 64 "



//--------------------- .note.nv.cuinfo           --------------------------
	.section	.note.nv.cuinfo,"",@"SHT_NOTE"
	.sectionflags	@"SHF_NOTE_NV_CUINFO"
        /*0018*/ 	.short	0x0002
        /*001a*/ 	.short	0x0064
        /*001c*/ 	.short	0x0082
	.zero		2


//--------------------- .nv.info                  --------------------------
	.section	.nv.info,"",@"SHT_CUDA_INFO"
	.align	4


	//----- nvinfo : EIATTR_REGCOUNT
	.align		4
        /*0000*/ 	.byte	0x04, 0x2f
        /*0002*/ 	.short	(.L_1 - .L_0)
	.align		4
.L_0:
        /*0004*/ 	.word	index@(_Z22matrix_vector_multiplyPdS_S_i)
        /*0008*/ 	.word	0x00000020


	//----- nvinfo : EIATTR_FRAME_SIZE
	.align		4
.L_1:
        /*000c*/ 	.byte	0x04, 0x11
        /*000e*/ 	.short	(.L_3 - .L_2)
	.align		4
.L_2:
        /*0010*/ 	.word	index@(_Z22matrix_vector_multiplyPdS_S_i)
        /*0014*/ 	.word	0x00000000


	//----- nvinfo : EIATTR_REGCOUNT
	.align		4
.L_3:
        /*0018*/ 	.byte	0x04, 0x2f
        /*001a*/ 	.short	(.L_5 - .L_4)
	.align		4
.L_4:
        /*001c*/ 	.word	index@(_Z10vector_addPdS_S_di)
        /*0020*/ 	.word	0x0000001c


	//----- nvinfo : EIATTR_FRAME_SIZE
	.align		4
.L_5:
        /*0024*/ 	.byte	0x04, 0x11
        /*0026*/ 	.short	(.L_7 - .L_6)
	.align		4
.L_6:
        /*0028*/ 	.word	index@(_Z10vector_addPdS_S_di)
        /*002c*/ 	.word	0x00000000


	//----- nvinfo : EIATTR_REGCOUNT
	.align		4
.L_7:
        /*0030*/ 	.byte	0x04, 0x2f
        /*0032*/ 	.short	(.L_9 - .L_8)
	.align		4
.L_8:
        /*0034*/ 	.word	index@(_Z15vector_subtractPdS_S_di)
        /*0038*/ 	.word	0x0000001c


	//----- nvinfo : EIATTR_FRAME_SIZE
	.align		4
.L_9:
        /*003c*/ 	.byte	0x04, 0x11
        /*003e*/ 	.short	(.L_11 - .L_10)
	.align		4
.L_10:
        /*0040*/ 	.word	index@(_Z15vector_subtractPdS_S_di)
        /*0044*/ 	.word	0x00000000


	//----- nvinfo : EIATTR_REGCOUNT
	.align		4
.L_11:
        /*0048*/ 	.byte	0x04, 0x2f
        /*004a*/ 	.short	(.L_13 - .L_12)
	.align		4
.L_12:
        /*004c*/ 	.word	index@(_Z12vector_scalePdS_di)
        /*0050*/ 	.word	0x0000001c


	//----- nvinfo : EIATTR_FRAME_SIZE
	.align		4
.L_13:
        /*0054*/ 	.byte	0x04, 0x11
        /*0056*/ 	.short	(.L_15 - .L_14)
	.align		4
.L_14:
        /*0058*/ 	.word	index@(_Z12vector_scalePdS_di)
        /*005c*/ 	.word	0x00000000


	//----- nvinfo : EIATTR_MIN_STACK_SIZE
	.align		4
.L_15:
        /*0060*/ 	.byte	0x04, 0x12
        /*0062*/ 	.short	(.L_17 - .L_16)
	.align		4
.L_16:
        /*0064*/ 	.word	index@(_Z12vector_scalePdS_di)
        /*0068*/ 	.word	0x00000000


	//----- nvinfo : EIATTR_MIN_STACK_SIZE
	.align		4
.L_17:
        /*006c*/ 	.byte	0x04, 0x12
        /*006e*/ 	.short	(.L_19 - .L_18)
	.align		4
.L_18:
        /*0070*/ 	.word	index@(_Z15vector_subtractPdS_S_di)
        /*0074*/ 	.word	0x00000000


	//----- nvinfo : EIATTR_MIN_STACK_SIZE
	.align		4
.L_19:
        /*0078*/ 	.byte	0x04, 0x12
        /*007a*/ 	.short	(.L_21 - .L_20)
	.align		4
.L_20:
        /*007c*/ 	.word	index@(_Z10vector_addPdS_S_di)
        /*0080*/ 	.word	0x00000000


	//----- nvinfo : EIATTR_MIN_STACK_SIZE
	.align		4
.L_21:
        /*0084*/ 	.byte	0x04, 0x12
        /*0086*/ 	.short	(.L_23 - .L_22)
	.align		4
.L_22:
        /*0088*/ 	.word	index@(_Z22matrix_vector_multiplyPdS_S_i)
        /*008c*/ 	.word	0x00000000
.L_23:


//--------------------- .nv.compat                --------------------------
	.section	.nv.compat,"",@"SHT_CUDA_COMPAT_INFO"
	.align	4
        /*0000*/ 	.byte	0x02, 0x09, 0x00, 0x00, 0x02, 0x02, 0x01, 0x00, 0x02, 0x05, 0x05, 0x00, 0x03, 0x07, 0x01, 0x01
        /*0010*/ 	.byte	0x02, 0x03, 0x00, 0x00, 0x02, 0x06, 0x01, 0x00, 0x04, 0x0b, 0x08, 0x00, 0x01, 0x00, 0x00, 0x00
        /*0020*/ 	.byte	0x00, 0x00, 0x00, 0x00


//--------------------- .nv.info._Z12vector_scalePdS_di --------------------------
	.section	.nv.info._Z12vector_scalePdS_di,"",@"SHT_CUDA_INFO"
	.sectionflags	@""
	.align	4


	//----- nvinfo : EIATTR_CUDA_API_VERSION
	.align		4
        /*0000*/ 	.byte	0x04, 0x37
        /*0002*/ 	.short	(.L_25 - .L_24)
.L_24:
        /*0004*/ 	.word	0x00000082


	//----- nvinfo : EIATTR_KPARAM_INFO
	.align		4
.L_25:
        /*0008*/ 	.byte	0x04, 0x17
        /*000a*/ 	.short	(.L_27 - .L_26)
.L_26:
        /*000c*/ 	.word	0x00000000
        /*0010*/ 	.short	0x0003
        /*0012*/ 	.short	0x0018
        /*0014*/ 	.byte	0x00, 0xf0, 0x11, 0x00


	//----- nvinfo : EIATTR_KPARAM_INFO
	.align		4
.L_27:
        /*0018*/ 	.byte	0x04, 0x17
        /*001a*/ 	.short	(.L_29 - .L_28)
.L_28:
        /*001c*/ 	.word	0x00000000
        /*0020*/ 	.short	0x0002
        /*0022*/ 	.short	0x0010
        /*0024*/ 	.byte	0x00, 0xf0, 0x21, 0x00


	//----- nvinfo : EIATTR_KPARAM_INFO
	.align		4
.L_29:
        /*0028*/ 	.byte	0x04, 0x17
        /*002a*/ 	.short	(.L_31 - .L_30)
.L_30:
        /*002c*/ 	.word	0x00000000
        /*0030*/ 	.short	0x0001
        /*0032*/ 	.short	0x0008
        /*0034*/ 	.byte	0x00, 0xf5, 0x21, 0x00


	//----- nvinfo : EIATTR_KPARAM_INFO
	.align		4
.L_31:
        /*0038*/ 	.byte	0x04, 0x17
        /*003a*/ 	.short	(.L_33 - .L_32)
.L_32:
        /*003c*/ 	.word	0x00000000
        /*0040*/ 	.short	0x0000
        /*0042*/ 	.short	0x0000
        /*0044*/ 	.byte	0x00, 0xf5, 0x21, 0x00


	//----- nvinfo : EIATTR_SPARSE_MMA_MASK
	.align		4
.L_33:
        /*0048*/ 	.byte	0x03, 0x50
        /*004a*/ 	.short	0x0000


	//----- nvinfo : EIATTR_MAXREG_COUNT
	.align		4
        /*004c*/ 	.byte	0x03, 0x1b
        /*004e*/ 	.short	0x00ff


	//----- nvinfo : EIATTR_MERCURY_ISA_VERSION
	.align		4
        /*0050*/ 	.byte	0x03, 0x5f
        /*0052*/ 	.short	0x0101


	//----- nvinfo : EIATTR_VRC_CTA_INIT_COUNT
	.align		4
        /*0054*/ 	.byte	0x02, 0x4a
	.zero		1
	.zero		1


	//----- nvinfo : EIATTR_EXIT_INSTR_OFFSETS
	.align		4
        /*0058*/ 	.byte	0x04, 0x1c
        /*005a*/ 	.short	(.L_35 - .L_34)


	//   ....[0]....
.L_34:
        /*005c*/ 	.word	0x00000090


	//   ....[1]....
        /*0060*/ 	.word	0x000003b0


	//   ....[2]....
        /*0064*/ 	.word	0x00000530


	//----- nvinfo : EIATTR_CRS_STACK_SIZE
	.align		4
.L_35:
        /*0068*/ 	.byte	0x04, 0x1e
        /*006a*/ 	.short	(.L_37 - .L_36)
.L_36:
        /*006c*/ 	.word	0x00000000


	//----- nvinfo : EIATTR_CBANK_PARAM_SIZE
	.align		4
.L_37:
        /*0070*/ 	.byte	0x03, 0x19
        /*0072*/ 	.short	0x001c


	//----- nvinfo : EIATTR_PARAM_CBANK
	.align		4
        /*0074*/ 	.byte	0x04, 0x0a
        /*0076*/ 	.short	(.L_39 - .L_38)
	.align		4
.L_38:
        /*0078*/ 	.word	index@(.nv.constant0._Z12vector_scalePdS_di)
        /*007c*/ 	.short	0x0380
        /*007e*/ 	.short	0x001c


	//----- nvinfo : EIATTR_SW_WAR
	.align		4
.L_39:
        /*0080*/ 	.byte	0x04, 0x36
        /*0082*/ 	.short	(.L_41 - .L_40)
.L_40:
        /*0084*/ 	.word	0x00000008
.L_41:


//--------------------- .nv.info._Z15vector_subtractPdS_S_di --------------------------
	.section	.nv.info._Z15vector_subtractPdS_S_di,"",@"SHT_CUDA_INFO"
	.sectionflags	@""
	.align	4


	//----- nvinfo : EIATTR_CUDA_API_VERSION
	.align		4
        /*0000*/ 	.byte	0x04, 0x37
        /*0002*/ 	.short	(.L_43 - .L_42)
.L_42:
        /*0004*/ 	.word	0x00000082


	//----- nvinfo : EIATTR_KPARAM_INFO
	.align		4
.L_43:
        /*0008*/ 	.byte	0x04, 0x17
        /*000a*/ 	.short	(.L_45 - .L_44)
.L_44:
        /*000c*/ 	.word	0x00000000
        /*0010*/ 	.short	0x0004
        /*0012*/ 	.short	0x0020
        /*0014*/ 	.byte	0x00, 0xf0, 0x11, 0x00


	//----- nvinfo : EIATTR_KPARAM_INFO
	.align		4
.L_45:
        /*0018*/ 	.byte	0x04, 0x17
        /*001a*/ 	.short	(.L_47 - .L_46)
.L_46:
        /*001c*/ 	.word	0x00000000
        /*0020*/ 	.short	0x0003
        /*0022*/ 	.short	0x0018
        /*0024*/ 	.byte	0x00, 0xf0, 0x21, 0x00


	//----- nvinfo : EIATTR_KPARAM_INFO
	.align		4
.L_47:
        /*0028*/ 	.byte	0x04, 0x17
        /*002a*/ 	.short	(.L_49 - .L_48)
.L_48:
        /*002c*/ 	.word	0x00000000
        /*0030*/ 	.short	0x0002
        /*0032*/ 	.short	0x0010
        /*0034*/ 	.byte	0x00, 0xf5, 0x21, 0x00


	//----- nvinfo : EIATTR_KPARAM_INFO
	.align		4
.L_49:
        /*0038*/ 	.byte	0x04, 0x17
        /*003a*/ 	.short	(.L_51 - .L_50)
.L_50:
        /*003c*/ 	.word	0x00000000
        /*0040*/ 	.short	0x0001
        /*0042*/ 	.short	0x0008
        /*0044*/ 	.byte	0x00, 0xf5, 0x21, 0x00


	//----- nvinfo : EIATTR_KPARAM_INFO
	.align		4
.L_51:
        /*0048*/ 	.byte	0x04, 0x17
        /*004a*/ 	.short	(.L_53 - .L_52)
.L_52:
        /*004c*/ 	.word	0x00000000
        /*0050*/ 	.short	0x0000
        /*0052*/ 	.short	0x0000
        /*0054*/ 	.byte	0x00, 0xf5, 0x21, 0x00


	//----- nvinfo : EIATTR_SPARSE_MMA_MASK
	.align		4
.L_53:
        /*0058*/ 	.byte	0x03, 0x50
        /*005a*/ 	.short	0x0000


	//----- nvinfo : EIATTR_MAXREG_COUNT
	.align		4
        /*005c*/ 	.byte	0x03, 0x1b
        /*005e*/ 	.short	0x00ff


	//----- nvinfo : EIATTR_MERCURY_ISA_VERSION
	.align		4
        /*0060*/ 	.byte	0x03, 0x5f
        /*0062*/ 	.short	0x0101


	//----- nvinfo : EIATTR_VRC_CTA_INIT_COUNT
	.align		4
        /*0064*/ 	.byte	0x02, 0x4a
	.zero		1
	.zero		1


	//----- nvinfo : EIATTR_EXIT_INSTR_OFFSETS
	.align		4
        /*0068*/ 	.byte	0x04, 0x1c
        /*006a*/ 	.short	(.L_55 - .L_54)


	//   ....[0]....
.L_54:
        /*006c*/ 	.word	0x00000090


	//   ....[1]....
        /*0070*/ 	.word	0x000003b0


	//   ....[2]....
        /*0074*/ 	.word	0x000005f0


	//----- nvinfo : EIATTR_CRS_STACK_SIZE
	.align		4
.L_55:
        /*0078*/ 	.byte	0x04, 0x1e
        /*007a*/ 	.short	(.L_57 - .L_56)
.L_56:
        /*007c*/ 	.word	0x00000000


	//----- nvinfo : EIATTR_CBANK_PARAM_SIZE
	.align		4
.L_57:
        /*0080*/ 	.byte	0x03, 0x19
        /*0082*/ 	.short	0x0024


	//----- nvinfo : EIATTR_PARAM_CBANK
	.align		4
        /*0084*/ 	.byte	0x04, 0x0a
        /*0086*/ 	.short	(.L_59 - .L_58)
	.align		4
.L_58:
        /*0088*/ 	.word	index@(.nv.constant0._Z15vector_subtractPdS_S_di)
        /*008c*/ 	.short	0x0380
        /*008e*/ 	.short	0x0024


	//----- nvinfo : EIATTR_SW_WAR
	.align		4
.L_59:
        /*0090*/ 	.byte	0x04, 0x36
        /*0092*/ 	.short	(.L_61 - .L_60)
.L_60:
        /*0094*/ 	.word	0x00000008
.L_61:


//--------------------- .nv.info._Z10vector_addPdS_S_di --------------------------
	.section	.nv.info._Z10vector_addPdS_S_di,"",@"SHT_CUDA_INFO"
	.sectionflags	@""
	.align	4


	//----- nvinfo : EIATTR_CUDA_API_VERSION
	.align		4
        /*0000*/ 	.byte	0x04, 0x37
        /*0002*/ 	.short	(.L_63 - .L_62)
.L_62:
        /*0004*/ 	.word	0x00000082


	//----- nvinfo : EIATTR_KPARAM_INFO
	.align		4
.L_63:
        /*0008*/ 	.byte	0x04, 0x17
        /*000a*/ 	.short	(.L_65 - .L_64)
.L_64:
        /*000c*/ 	.word	0x00000000
        /*0010*/ 	.short	0x0004
        /*0012*/ 	.short	0x0020
        /*0014*/ 	.byte	0x00, 0xf0, 0x11, 0x00


	//----- nvinfo : EIATTR_KPARAM_INFO
	.align		4
.L_65:
        /*0018*/ 	.byte	0x04, 0x17
        /*001a*/ 	.short	(.L_67 - .L_66)
.L_66:
        /*001c*/ 	.word	0x00000000
        /*0020*/ 	.short	0x0003
        /*0022*/ 	.short	0x0018
        /*0024*/ 	.byte	0x00, 0xf0, 0x21, 0x00


	//----- nvinfo : EIATTR_KPARAM_INFO
	.align		4
.L_67:
        /*0028*/ 	.byte	0x04, 0x17
        /*002a*/ 	.short	(.L_69 - .L_68)
.L_68:
        /*002c*/ 	.word	0x00000000
        /*0030*/ 	.short	0x0002
        /*0032*/ 	.short	0x0010
        /*0034*/ 	.byte	0x00, 0xf5, 0x21, 0x00


	//----- nvinfo : EIATTR_KPARAM_INFO
	.align		4
.L_69:
        /*0038*/ 	.byte	0x04, 0x17
        /*003a*/ 	.short	(.L_71 - .L_70)
.L_70:
        /*003c*/ 	.word	0x00000000
        /*0040*/ 	.short	0x0001
        /*0042*/ 	.short	0x0008
        /*0044*/ 	.byte	0x00, 0xf5, 0x21, 0x00


	//----- nvinfo : EIATTR_KPARAM_INFO
	.align		4
.L_71:
        /*0048*/ 	.byte	0x04, 0x17
        /*004a*/ 	.short	(.L_73 - .L_72)
.L_72:
        /*004c*/ 	.word	0x00000000
        /*0050*/ 	.short	0x0000
        /*0052*/ 	.short	0x0000
        /*0054*/ 	.byte	0x00, 0xf5, 0x21, 0x00


	//----- nvinfo : EIATTR_SPARSE_MMA_MASK
	.align		4
.L_73:
        /*0058*/ 	.byte	0x03, 0x50
        /*005a*/ 	.short	0x0000


	//----- nvinfo : EIATTR_MAXREG_COUNT
	.align		4
        /*005c*/ 	.byte	0x03, 0x1b
        /*005e*/ 	.short	0x00ff


	//----- nvinfo : EIATTR_MERCURY_ISA_VERSION
	.align		4
        /*0060*/ 	.byte	0x03, 0x5f
        /*0062*/ 	.short	0x0101


	//----- nvinfo : EIATTR_VRC_CTA_INIT_COUNT
	.align		4
        /*0064*/ 	.byte	0x02, 0x4a
	.zero		1
	.zero		1


	//----- nvinfo : EIATTR_EXIT_INSTR_OFFSETS
	.align		4
        /*0068*/ 	.byte	0x04, 0x1c
        /*006a*/ 	.short	(.L_75 - .L_74)


	//   ....[0]....
.L_74:
        /*006c*/ 	.word	0x00000090


	//   ....[1]....
        /*0070*/ 	.word	0x000003b0


	//   ....[2]....
        /*0074*/ 	.word	0x000005f0


	//----- nvinfo : EIATTR_CRS_STACK_SIZE
	.align		4
.L_75:
        /*0078*/ 	.byte	0x04, 0x1e
        /*007a*/ 	.short	(.L_77 - .L_76)
.L_76:
        /*007c*/ 	.word	0x00000000


	//----- nvinfo : EIATTR_CBANK_PARAM_SIZE
	.align		4
.L_77:
        /*0080*/ 	.byte	0x03, 0x19
        /*0082*/ 	.short	0x0024


	//----- nvinfo : EIATTR_PARAM_CBANK
	.align		4
        /*0084*/ 	.byte	0x04, 0x0a
        /*0086*/ 	.short	(.L_79 - .L_78)
	.align		4
.L_78:
        /*0088*/ 	.word	index@(.nv.constant0._Z10vector_addPdS_S_di)
        /*008c*/ 	.short	0x0380
        /*008e*/ 	.short	0x0024


	//----- nvinfo : EIATTR_SW_WAR
	.align		4
.L_79:
        /*0090*/ 	.byte	0x04, 0x36
        /*0092*/ 	.short	(.L_81 - .L_80)
.L_80:
        /*0094*/ 	.word	0x00000008
.L_81:


//--------------------- .nv.info._Z22matrix_vector_multiplyPdS_S_i --------------------------
	.section	.nv.info._Z22matrix_vector_multiplyPdS_S_i,"",@"SHT_CUDA_INFO"
	.sectionflags	@""
	.align	4


	//----- nvinfo : EIATTR_CUDA_API_VERSION
	.align		4
        /*0000*/ 	.byte	0x04, 0x37
        /*0002*/ 	.short	(.L_83 - .L_82)
.L_82:
        /*0004*/ 	.word	0x00000082


	//----- nvinfo : EIATTR_KPARAM_INFO
	.align		4
.L_83:
        /*0008*/ 	.byte	0x04, 0x17
        /*000a*/ 	.short	(.L_85 - .L_84)
.L_84:
        /*000c*/ 	.word	0x00000000
        /*0010*/ 	.short	0x0003
        /*0012*/ 	.short	0x0018
        /*0014*/ 	.byte	0x00, 0xf0, 0x11, 0x00


	//----- nvinfo : EIATTR_KPARAM_INFO
	.align		4
.L_85:
        /*0018*/ 	.byte	0x04, 0x17
        /*001a*/ 	.short	(.L_87 - .L_86)
.L_86:
        /*001c*/ 	.word	0x00000000
        /*0020*/ 	.short	0x0002
        /*0022*/ 	.short	0x0010
        /*0024*/ 	.byte	0x00, 0xf5, 0x21, 0x00


	//----- nvinfo : EIATTR_KPARAM_INFO
	.align		4
.L_87:
        /*0028*/ 	.byte	0x04, 0x17
        /*002a*/ 	.short	(.L_89 - .L_88)
.L_88:
        /*002c*/ 	.word	0x00000000
        /*0030*/ 	.short	0x0001
        /*0032*/ 	.short	0x0008
        /*0034*/ 	.byte	0x00, 0xf5, 0x21, 0x00


	//----- nvinfo : EIATTR_KPARAM_INFO
	.align		4
.L_89:
        /*0038*/ 	.byte	0x04, 0x17
        /*003a*/ 	.short	(.L_91 - .L_90)
.L_90:
        /*003c*/ 	.word	0x00000000
        /*0040*/ 	.short	0x0000
        /*0042*/ 	.short	0x0000
        /*0044*/ 	.byte	0x00, 0xf5, 0x21, 0x00


	//----- nvinfo : EIATTR_SPARSE_MMA_MASK
	.align		4
.L_91:
        /*0048*/ 	.byte	0x03, 0x50
        /*004a*/ 	.short	0x0000


	//----- nvinfo : EIATTR_MAXREG_COUNT
	.align		4
        /*004c*/ 	.byte	0x03, 0x1b
        /*004e*/ 	.short	0x00ff


	//----- nvinfo : EIATTR_MERCURY_ISA_VERSION
	.align		4
        /*0050*/ 	.byte	0x03, 0x5f
        /*0052*/ 	.short	0x0101


	//----- nvinfo : EIATTR_VRC_CTA_INIT_COUNT
	.align		4
        /*0054*/ 	.byte	0x02, 0x4a
	.zero		1
	.zero		1


	//----- nvinfo : EIATTR_EXIT_INSTR_OFFSETS
	.align		4
        /*0058*/ 	.byte	0x04, 0x1c
        /*005a*/ 	.short	(.L_93 - .L_92)


	//   ....[0]....
.L_92:
        /*005c*/ 	.word	0x00000090


	//   ....[1]....
        /*0060*/ 	.word	0x00000130


	//   ....[2]....
        /*0064*/ 	.word	0x00000b90


	//----- nvinfo : EIATTR_CRS_STACK_SIZE
	.align		4
.L_93:
        /*0068*/ 	.byte	0x04, 0x1e
        /*006a*/ 	.short	(.L_95 - .L_94)
.L_94:
        /*006c*/ 	.word	0x00000000


	//----- nvinfo : EIATTR_CBANK_PARAM_SIZE
	.align		4
.L_95:
        /*0070*/ 	.byte	0x03, 0x19
        /*0072*/ 	.short	0x001c


	//----- nvinfo : EIATTR_PARAM_CBANK
	.align		4
        /*0074*/ 	.byte	0x04, 0x0a
        /*0076*/ 	.short	(.L_97 - .L_96)
	.align		4
.L_96:
        /*0078*/ 	.word	index@(.nv.constant0._Z22matrix_vector_multiplyPdS_S_i)
        /*007c*/ 	.short	0x0380
        /*007e*/ 	.short	0x001c


	//----- nvinfo : EIATTR_SW_WAR
	.align		4
.L_97:
        /*0080*/ 	.byte	0x04, 0x36
        /*0082*/ 	.short	(.L_99 - .L_98)
.L_98:
        /*0084*/ 	.word	0x00000008
.L_99:


//--------------------- .nv.callgraph             --------------------------
	.section	.nv.callgraph,"",@"SHT_CUDA_CALLGRAPH"
	.align	4
	.sectionentsize	8
	.align		4
        /*0000*/ 	.word	0x00000000
	.align		4
        /*0004*/ 	.word	0xffffffff
	.align		4
        /*0008*/ 	.word	0x00000000
	.align		4
        /*000c*/ 	.word	0xfffffffe
	.align		4
        /*0010*/ 	.word	0x00000000
	.align		4
        /*0014*/ 	.word	0xfffffffd
	.align		4
        /*0018*/ 	.word	0x00000000
	.align		4
        /*001c*/ 	.word	0xfffffffc


//--------------------- .text._Z12vector_scalePdS_di --------------------------
	.section	.text._Z12vector_scalePdS_di,"ax",@progbits
	.align	128
        .global         _Z12vector_scalePdS_di
        .type           _Z12vector_scalePdS_di,@function
        .size           _Z12vector_scalePdS_di,(.L_x_24 - _Z12vector_scalePdS_di)
        .other          _Z12vector_scalePdS_di,@"STO_CUDA_ENTRY STV_DEFAULT"
_Z12vector_scalePdS_di:
.text._Z12vector_scalePdS_di:
[----:B------:R-:W-:Y:S01]  /*0000*/  LDC R1, c[0x0][0x37c] ;  /* 0x0000df00ff017b82 */ /* 0x000fe20000000800 */
[----:B------:R-:W0:Y:S07]  /*0010*/  S2R R7, SR_TID.X ;  /* 0x0000000000077919 */ /* 0x000e2e0000002100 */
[----:B------:R-:W0:Y:S01]  /*0020*/  S2UR UR4, SR_CTAID.X ;  /* 0x00000000000479c3 */ /* 0x000e220000002500 */
[----:B------:R-:W1:Y:S07]  /*0030*/  LDCU UR6, c[0x0][0x398] ;  /* 0x00007300ff0677ac */ /* 0x000e6e0008000800 */
[----:B------:R-:W0:Y:S01]  /*0040*/  LDC R0, c[0x0][0x360] ;  /* 0x0000d800ff007b82 */ /* 0x000e220000000800 */
[----:B------:R-:W2:Y:S01]  /*0050*/  LDCU UR5, c[0x0][0x370] ;  /* 0x00006e00ff0577ac */ /* 0x000ea20008000800 */
[----:B0-----:R-:W-:-:S02]  /*0060*/  IMAD R7, R0, UR4, R7 ;  /* 0x0000000400077c24 */ /* 0x001fc4000f8e0207 */
[----:B--2---:R-:W-:-:S03]  /*0070*/  IMAD R0, R0, UR5, RZ ;  /* 0x0000000500007c24 */ /* 0x004fc6000f8e02ff */
[----:B-1----:R-:W-:-:S13]  /*0080*/  ISETP.GE.AND P0, PT, R7, UR6, PT ;  /* 0x0000000607007c0c */ /* 0x002fda000bf06270 */
[----:B------:R-:W-:Y:S05]  /*0090*/  @P0 EXIT ;  /* 0x000000000000094d */ /* 0x000fea0003800000 */
[----:B------:R-:W0:Y:S01]  /*00a0*/  I2F.U32.RP R8, R0 ;  /* 0x0000000000087306 */ /* 0x000e220000209000 */
[C---:B------:R-:W-:Y:S01]  /*00b0*/  IADD3 R4, PT, PT, R0.reuse, R7, RZ ;  /* 0x0000000700047210 */ /* 0x040fe20007ffe0ff */
[----:B------:R-:W-:Y:S01]  /*00c0*/  IMAD.MOV R9, RZ, RZ, -R0 ;  /* 0x000000ffff097224 */ /* 0x000fe200078e0a00 */
[----:B------:R-:W-:Y:S01]  /*00d0*/  ISETP.NE.U32.AND P2, PT, R0, RZ, PT ;  /* 0x000000ff0000720c */ /* 0x000fe20003f45070 */
[----:B------:R-:W1:Y:S01]  /*00e0*/  LDCU.64 UR10, c[0x0][0x390] ;  /* 0x00007200ff0a77ac */ /* 0x000e620008000a00 */
[C---:B------:R-:W-:Y:S01]  /*00f0*/  ISETP.GE.AND P0, PT, R4.reuse, UR6, PT ;  /* 0x0000000604007c0c */ /* 0x040fe2000bf06270 */
[----:B------:R-:W-:Y:S01]  /*0100*/  BSSY.RECONVERGENT B0, `(.L_x_0) ;  /* 0x000002a000007945 */ /* 0x000fe20003800200 */
[----:B------:R-:W-:Y:S01]  /*0110*/  VIMNMX R5, PT, PT, R4, UR6, !PT ;  /* 0x0000000604057c48 */ /* 0x000fe2000ffe0100 */
[----:B------:R-:W2:Y:S01]  /*0120*/  LDCU.64 UR4, c[0x0][0x358] ;  /* 0x00006b00ff0477ac */ /* 0x000ea20008000a00 */
[----:B------:R-:W-:Y:S01]  /*0130*/  SEL R6, RZ, 0x1, P0 ;  /* 0x00000001ff067807 */ /* 0x000fe20000000000 */
[----:B------:R-:W3:Y:S03]  /*0140*/  LDCU.64 UR8, c[0x0][0x390] ;  /* 0x00007200ff0877ac */ /* 0x000ee60008000a00 */
[----:B------:R-:W-:Y:S01]  /*0150*/  IADD3 R5, PT, PT, R5, -R4, -R6 ;  /* 0x8000000405057210 */ /* 0x000fe20007ffe806 */
[----:B0-----:R-:W0:Y:S02]  /*0160*/  MUFU.RCP R8, R8 ;  /* 0x0000000800087308 */ /* 0x001e240000001000 */
[----:B0-----:R-:W-:-:S06]  /*0170*/  IADD3 R2, PT, PT, R8, 0xffffffe, RZ ;  /* 0x0ffffffe08027810 */ /* 0x001fcc0007ffe0ff */
[----:B------:R0:W4:Y:S02]  /*0180*/  F2I.FTZ.U32.TRUNC.NTZ R3, R2 ;  /* 0x0000000200037305 */ /* 0x000124000021f000 */
[----:B0-----:R-:W-:Y:S02]  /*0190*/  IMAD.MOV.U32 R2, RZ, RZ, RZ ;  /* 0x000000ffff027224 */ /* 0x001fe400078e00ff */
[----:B----4-:R-:W-:-:S04]  /*01a0*/  IMAD R9, R9, R3, RZ ;  /* 0x0000000309097224 */ /* 0x010fc800078e02ff */
[----:B------:R-:W-:-:S06]  /*01b0*/  IMAD.HI.U32 R8, R3, R9, R2 ;  /* 0x0000000903087227 */ /* 0x000fcc00078e0002 */
[----:B------:R-:W-:-:S05]  /*01c0*/  IMAD.HI.U32 R9, R8, R5, RZ ;  /* 0x0000000508097227 */ /* 0x000fca00078e00ff */
[----:B------:R-:W-:-:S05]  /*01d0*/  IADD3 R2, PT, PT, -R9, RZ, RZ ;  /* 0x000000ff09027210 */ /* 0x000fca0007ffe1ff */
[----:B------:R-:W-:Y:S02]  /*01e0*/  IMAD R5, R0, R2, R5 ;  /* 0x0000000200057224 */ /* 0x000fe400078e0205 */
[----:B------:R-:W0:Y:S03]  /*01f0*/  LDC.64 R2, c[0x0][0x388] ;  /* 0x0000e200ff027b82 */ /* 0x000e260000000a00 */
[----:B------:R-:W-:-:S13]  /*0200*/  ISETP.GE.U32.AND P0, PT, R5, R0, PT ;  /* 0x000000000500720c */ /* 0x000fda0003f06070 */
[----:B------:R-:W-:Y:S01]  /*0210*/  @P0 IMAD.IADD R5, R5, 0x1, -R0 ;  /* 0x0000000105050824 */ /* 0x000fe200078e0a00 */
[----:B------:R-:W-:-:S04]  /*0220*/  @P0 IADD3 R9, PT, PT, R9, 0x1, RZ ;  /* 0x0000000109090810 */ /* 0x000fc80007ffe0ff */
[-C--:B------:R-:W-:Y:S02]  /*0230*/  ISETP.GE.U32.AND P1, PT, R5, R0.reuse, PT ;  /* 0x000000000500720c */ /* 0x080fe40003f26070 */
[----:B------:R-:W4:Y:S11]  /*0240*/  LDC.64 R4, c[0x0][0x380] ;  /* 0x0000e000ff047b82 */ /* 0x000f360000000a00 */
[----:B------:R-:W-:Y:S01]  /*0250*/  @P1 VIADD R9, R9, 0x1 ;  /* 0x0000000109091836 */ /* 0x000fe20000000000 */
[----:B------:R-:W-:-:S04]  /*0260*/  @!P2 LOP3.LUT R9, RZ, R0, RZ, 0x33, !PT ;  /* 0x00000000ff09a212 */ /* 0x000fc800078e33ff */
[----:B------:R-:W-:-:S04]  /*0270*/  IADD3 R6, PT, PT, R6, R9, RZ ;  /* 0x0000000906067210 */ /* 0x000fc80007ffe0ff */
[C---:B------:R-:W-:Y:S02]  /*0280*/  LOP3.LUT R8, R6.reuse, 0x3, RZ, 0xc0, !PT ;  /* 0x0000000306087812 */ /* 0x040fe400078ec0ff */
[----:B------:R-:W-:Y:S02]  /*0290*/  ISETP.GE.U32.AND P1, PT, R6, 0x3, PT ;  /* 0x000000030600780c */ /* 0x000fe40003f26070 */
[----:B------:R-:W-:-:S13]  /*02a0*/  ISETP.NE.AND P0, PT, R8, 0x3, PT ;  /* 0x000000030800780c */ /* 0x000fda0003f05270 */
[----:B0123--:R-:W-:Y:S05]  /*02b0*/  @!P0 BRA `(.L_x_1) ;  /* 0x0000000000388947 */ /* 0x00ffea0003800000 */
[----:B------:R-:W0:Y:S01]  /*02c0*/  LDC.64 R14, c[0x0][0x380] ;  /* 0x0000e000ff0e7b82 */ /* 0x000e220000000a00 */
[----:B------:R-:W-:-:S05]  /*02d0*/  VIADD R6, R6, 0x1 ;  /* 0x0000000106067836 */ /* 0x000fca0000000000 */
[----:B------:R-:W-:Y:S02]  /*02e0*/  LOP3.LUT R6, R6, 0x3, RZ, 0xc0, !PT ;  /* 0x0000000306067812 */ /* 0x000fe400078ec0ff */
[----:B------:R-:W1:Y:S02]  /*02f0*/  LDC.64 R16, c[0x0][0x388] ;  /* 0x0000e200ff107b82 */ /* 0x000e640000000a00 */
[----:B------:R-:W-:-:S07]  /*0300*/  IADD3 R6, PT, PT, -R6, RZ, RZ ;  /* 0x000000ff06067210 */ /* 0x000fce0007ffe1ff */
.L_x_2:
[----:B-1----:R-:W-:-:S06]  /*0310*/  IMAD.WIDE R10, R7, 0x8, R16 ;  /* 0x00000008070a7825 */ /* 0x002fcc00078e0210 */
[----:B--2---:R-:W2:Y:S01]  /*0320*/  LDG.E.64 R10, desc[UR4][R10.64] ;  /* 0x000000040a0a7981 */ /* 0x004ea2000c1e1b00 */
[----:B0-----:R-:W-:Y:S01]  /*0330*/  IMAD.WIDE R8, R7, 0x8, R14 ;  /* 0x0000000807087825 */ /* 0x001fe200078e020e */
[----:B------:R-:W-:-:S03]  /*0340*/  IADD3 R7, PT, PT, R0, R7, RZ ;  /* 0x0000000700077210 */ /* 0x000fc60007ffe0ff */
[----:B------:R-:W-:-:S05]  /*0350*/  VIADD R6, R6, 0x1 ;  /* 0x0000000106067836 */ /* 0x000fca0000000000 */
[----:B------:R-:W-:Y:S01]  /*0360*/  ISETP.NE.AND P0, PT, R6, RZ, PT ;  /* 0x000000ff0600720c */ /* 0x000fe20003f05270 */
[----:B--2---:R-:W-:-:S07]  /*0370*/  DMUL R12, R10, UR8 ;  /* 0x000000080a0c7c28 */ /* 0x004fce0008000000 */
[----:B------:R2:W-:Y:S05]  /*0380*/  STG.E.64 desc[UR4][R8.64], R12 ;  /* 0x0000000c08007986 */ /* 0x0005ea000c101b04 */
[----:B------:R-:W-:Y:S05]  /*0390*/  @P0 BRA `(.L_x_2) ;  /* 0xfffffffc00dc0947 */ /* 0x000fea000383ffff */
.L_x_1:
[----:B------:R-:W-:Y:S05]  /*03a0*/  BSYNC.RECONVERGENT B0 ;  /* 0x0000000000007941 */ /* 0x000fea0003800200 */
.L_x_0:
[----:B------:R-:W-:Y:S05]  /*03b0*/  @!P1 EXIT ;  /* 0x000000000000994d */ /* 0x000fea0003800000 */
.L_x_3:
[----:B-1----:R-:W-:-:S05]  /*03c0*/  IMAD.WIDE R20, R7, 0x8, R2 ;  /* 0x0000000807147825 */ /* 0x002fca00078e0202 */
[----:B--2---:R-:W2:Y:S01]  /*03d0*/  LDG.E.64 R8, desc[UR4][R20.64] ;  /* 0x0000000414087981 */ /* 0x004ea2000c1e1b00 */
[----:B----4-:R-:W-:-:S04]  /*03e0*/  IMAD.WIDE R24, R7, 0x8, R4 ;  /* 0x0000000807187825 */ /* 0x010fc800078e0204 */
[----:B------:R-:W-:Y:S01]  /*03f0*/  IMAD.WIDE R10, R0, 0x8, R20 ;  /* 0x00000008000a7825 */ /* 0x000fe200078e0214 */
[----:B--2---:R-:W-:-:S07]  /*0400*/  DMUL R8, R8, UR10 ;  /* 0x0000000a08087c28 */ /* 0x004fce0008000000 */
[----:B------:R0:W-:Y:S04]  /*0410*/  STG.E.64 desc[UR4][R24.64], R8 ;  /* 0x0000000818007986 */ /* 0x0001e8000c101b04 */
[----:B------:R-:W2:Y:S01]  /*0420*/  LDG.E.64 R12, desc[UR4][R10.64] ;  /* 0x000000040a0c7981 */ /* 0x000ea2000c1e1b00 */
[----:B------:R-:W-:-:S04]  /*0430*/  IMAD.WIDE R14, R0, 0x8, R24 ;  /* 0x00000008000e7825 */ /* 0x000fc800078e0218 */
        /* <DEDUP_REMOVED lines=8> */
[----:B------:R-:W0:Y:S01]  /*04c0*/  LDG.E.64 R22, desc[UR4][R22.64] ;  /* 0x0000000416167981 */ /* 0x000e22000c1e1b00 */
[C---:B------:R-:W-:Y:S01]  /*04d0*/  IMAD.WIDE R10, R0.reuse, 0x8, R20 ;  /* 0x00000008000a7825 */ /* 0x040fe200078e0214 */
[----:B------:R-:W-:-:S04]  /*04e0*/  LEA R7, R0, R7, 0x2 ;  /* 0x0000000700077211 */ /* 0x000fc800078e10ff */
[----:B------:R-:W-:Y:S01]  /*04f0*/  ISETP.GE.AND P0, PT, R7, UR6, PT ;  /* 0x0000000607007c0c */ /* 0x000fe2000bf06270 */
[----:B0-----:R-:W-:-:S07]  /*0500*/  DMUL R8, R22, UR10 ;  /* 0x0000000a16087c28 */ /* 0x001fce0008000000 */
[----:B------:R1:W-:Y:S05]  /*0510*/  STG.E.64 desc[UR4][R10.64], R8 ;  /* 0x000000080a007986 */ /* 0x0003ea000c101b04 */
[----:B------:R-:W-:Y:S05]  /*0520*/  @!P0 BRA `(.L_x_3) ;  /* 0xfffffffc00a48947 */ /* 0x000fea000383ffff */
[----:B------:R-:W-:Y:S05]  /*0530*/  EXIT ;  /* 0x000000000000794d */ /* 0x000fea0003800000 */
.L_x_4:
[----:B------:R-:W-:-:S00]  /*0540*/  BRA `(.L_x_4) ;  /* 0xfffffffc00fc7947 */ /* 0x000fc0000383ffff */
[----:B------:R-:W-:-:S00]  /*0550*/  NOP ;  /* 0x0000000000007918 */ /* 0x000fc00000000000 */
        /* <DEDUP_REMOVED lines=10> */
.L_x_24:


//--------------------- .text._Z15vector_subtractPdS_S_di --------------------------
	.section	.text._Z15vector_subtractPdS_S_di,"ax",@progbits
	.align	128
        .global         _Z15vector_subtractPdS_S_di
        .type           _Z15vector_subtractPdS_S_di,@function
        .size           _Z15vector_subtractPdS_S_di,(.L_x_25 - _Z15vector_subtractPdS_S_di)
        .other          _Z15vector_subtractPdS_S_di,@"STO_CUDA_ENTRY STV_DEFAULT"
_Z15vector_subtractPdS_S_di:
.text._Z15vector_subtractPdS_S_di:
        /* <DEDUP_REMOVED lines=11> */
[C---:B------:R-:W-:Y:S01]  /*00b0*/  IMAD.IADD R2, R0.reuse, 0x1, R3 ;  /* 0x0000000100027824 */ /* 0x040fe200078e0203 */
[----:B------:R-:W-:Y:S01]  /*00c0*/  IADD3 R9, PT, PT, RZ, -R0, RZ ;  /* 0x80000000ff097210 */ /* 0x000fe20007ffe0ff */
[----:B------:R-:W1:Y:S01]  /*00d0*/  LDCU.64 UR4, c[0x0][0x358] ;  /* 0x00006b00ff0477ac */ /* 0x000e620008000a00 */
[----:B------:R-:W-:Y:S01]  /*00e0*/  ISETP.NE.U32.AND P2, PT, R0, RZ, PT ;  /* 0x000000ff0000720c */ /* 0x000fe20003f45070 */
[----:B------:R-:W-:Y:S01]  /*00f0*/  BSSY.RECONVERGENT B0, `(.L_x_5) ;  /* 0x000002b000007945 */ /* 0x000fe20003800200 */
[C---:B------:R-:W-:Y:S02]  /*0100*/  ISETP.GE.AND P0, PT, R2.reuse, UR6, PT ;  /* 0x0000000602007c0c */ /* 0x040fe4000bf06270 */
[----:B------:R-:W-:Y:S02]  /*0110*/  VIMNMX R7, PT, PT, R2, UR6, !PT ;  /* 0x0000000602077c48 */ /* 0x000fe4000ffe0100 */
[----:B------:R-:W-:-:S04]  /*0120*/  SEL R6, RZ, 0x1, P0 ;  /* 0x00000001ff067807 */ /* 0x000fc80000000000 */
[----:B------:R-:W-:Y:S01]  /*0130*/  IADD3 R7, PT, PT, R7, -R2, -R6 ;  /* 0x8000000207077210 */ /* 0x000fe20007ffe806 */
[----:B0-----:R-:W0:Y:S02]  /*0140*/  MUFU.RCP R8, R8 ;  /* 0x0000000800087308 */ /* 0x001e240000001000 */
[----:B0-----:R-:W-:-:S06]  /*0150*/  IADD3 R4, PT, PT, R8, 0xffffffe, RZ ;  /* 0x0ffffffe08047810 */ /* 0x001fcc0007ffe0ff */
[----:B------:R0:W2:Y:S02]  /*0160*/  F2I.FTZ.U32.TRUNC.NTZ R5, R4 ;  /* 0x0000000400057305 */ /* 0x0000a4000021f000 */
[----:B0-----:R-:W-:Y:S02]  /*0170*/  HFMA2 R4, -RZ, RZ, 0, 0 ;  /* 0x00000000ff047431 */ /* 0x001fe400000001ff */
[----:B--2---:R-:W-:-:S04]  /*0180*/  IMAD R9, R9, R5, RZ ;  /* 0x0000000509097224 */ /* 0x004fc800078e02ff */
[----:B------:R-:W-:-:S06]  /*0190*/  IMAD.HI.U32 R8, R5, R9, R4 ;  /* 0x0000000905087227 */ /* 0x000fcc00078e0004 */
[----:B------:R-:W-:-:S05]  /*01a0*/  IMAD.HI.U32 R5, R8, R7, RZ ;  /* 0x0000000708057227 */ /* 0x000fca00078e00ff */
[----:B------:R-:W-:-:S05]  /*01b0*/  IADD3 R2, PT, PT, -R5, RZ, RZ ;  /* 0x000000ff05027210 */ /* 0x000fca0007ffe1ff */
[----:B------:R-:W-:-:S05]  /*01c0*/  IMAD R7, R0, R2, R7 ;  /* 0x0000000200077224 */ /* 0x000fca00078e0207 */
[----:B------:R-:W-:-:S13]  /*01d0*/  ISETP.GE.U32.AND P0, PT, R7, R0, PT ;  /* 0x000000000700720c */ /* 0x000fda0003f06070 */
[----:B------:R-:W-:Y:S01]  /*01e0*/  @P0 IMAD.IADD R7, R7, 0x1, -R0 ;  /* 0x0000000107070824 */ /* 0x000fe200078e0a00 */
[----:B------:R-:W-:-:S04]  /*01f0*/  @P0 IADD3 R5, PT, PT, R5, 0x1, RZ ;  /* 0x0000000105050810 */ /* 0x000fc80007ffe0ff */
[----:B------:R-:W-:-:S13]  /*0200*/  ISETP.GE.U32.AND P1, PT, R7, R0, PT ;  /* 0x000000000700720c */ /* 0x000fda0003f26070 */
[----:B------:R-:W-:Y:S02]  /*0210*/  @P1 IADD3 R5, PT, PT, R5, 0x1, RZ ;  /* 0x0000000105051810 */ /* 0x000fe40007ffe0ff */
[----:B------:R-:W-:-:S05]  /*0220*/  @!P2 LOP3.LUT R5, RZ, R0, RZ, 0x33, !PT ;  /* 0x00000000ff05a212 */ /* 0x000fca00078e33ff */
[----:B------:R-:W-:-:S05]  /*0230*/  IMAD.IADD R2, R6, 0x1, R5 ;  /* 0x0000000106027824 */ /* 0x000fca00078e0205 */
[C---:B------:R-:W-:Y:S02]  /*0240*/  LOP3.LUT R4, R2.reuse, 0x3, RZ, 0xc0, !PT ;  /* 0x0000000302047812 */ /* 0x040fe400078ec0ff */
[----:B------:R-:W-:Y:S02]  /*0250*/  ISETP.GE.U32.AND P1, PT, R2, 0x3, PT ;  /* 0x000000030200780c */ /* 0x000fe40003f26070 */
[----:B------:R-:W-:-:S13]  /*0260*/  ISETP.NE.AND P0, PT, R4, 0x3, PT ;  /* 0x000000030400780c */ /* 0x000fda0003f05270 */
[----:B-1----:R-:W-:Y:S05]  /*0270*/  @!P0 BRA `(.L_x_6) ;  /* 0x0000000000488947 */ /* 0x002fea0003800000 */
[----:B------:R-:W0:Y:S01]  /*0280*/  LDC.64 R10, c[0x0][0x380] ;  /* 0x0000e000ff0a7b82 */ /* 0x000e220000000a00 */
[----:B------:R-:W-:-:S04]  /*0290*/  IADD3 R2, PT, PT, R2, 0x1, RZ ;  /* 0x0000000102027810 */ /* 0x000fc80007ffe0ff */
[----:B------:R-:W-:-:S03]  /*02a0*/  LOP3.LUT R2, R2, 0x3, RZ, 0xc0, !PT ;  /* 0x0000000302027812 */ /* 0x000fc600078ec0ff */
[----:B------:R-:W1:Y:S01]  /*02b0*/  LDC.64 R8, c[0x0][0x388] ;  /* 0x0000e200ff087b82 */ /* 0x000e620000000a00 */
[----:B------:R-:W-:-:S07]  /*02c0*/  IADD3 R2, PT, PT, -R2, RZ, RZ ;  /* 0x000000ff02027210 */ /* 0x000fce0007ffe1ff */
[----:B------:R-:W2:Y:S08]  /*02d0*/  LDC.64 R6, c[0x0][0x390] ;  /* 0x0000e400ff067b82 */ /* 0x000eb00000000a00 */
[----:B------:R-:W3:Y:S02]  /*02e0*/  LDC.64 R4, c[0x0][0x398] ;  /* 0x0000e600ff047b82 */ /* 0x000ee40000000a00 */
.L_x_7:
[----:B--2---:R-:W-:-:S04]  /*02f0*/  IMAD.WIDE R14, R3, 0x8, R6 ;  /* 0x00000008030e7825 */ /* 0x004fc800078e0206 */
[C---:B-1----:R-:W-:Y:S02]  /*0300*/  IMAD.WIDE R16, R3.reuse, 0x8, R8 ;  /* 0x0000000803107825 */ /* 0x042fe400078e0208 */
[----:B------:R-:W3:Y:S04]  /*0310*/  LDG.E.64 R14, desc[UR4][R14.64] ;  /* 0x000000040e0e7981 */ /* 0x000ee8000c1e1b00 */
[----:B------:R-:W3:Y:S01]  /*0320*/  LDG.E.64 R16, desc[UR4][R16.64] ;  /* 0x0000000410107981 */ /* 0x000ee2000c1e1b00 */
[----:B0---4-:R-:W-:Y:S01]  /*0330*/  IMAD.WIDE R12, R3, 0x8, R10 ;  /* 0x00000008030c7825 */ /* 0x011fe200078e020a */
[----:B------:R-:W-:-:S03]  /*0340*/  IADD3 R3, PT, PT, R0, R3, RZ ;  /* 0x0000000300037210 */ /* 0x000fc60007ffe0ff */
[----:B------:R-:W-:-:S05]  /*0350*/  VIADD R2, R2, 0x1 ;  /* 0x0000000102027836 */ /* 0x000fca0000000000 */
[----:B------:R-:W-:Y:S01]  /*0360*/  ISETP.NE.AND P0, PT, R2, RZ, PT ;  /* 0x000000ff0200720c */ /* 0x000fe20003f05270 */
[----:B---3--:R-:W-:-:S07]  /*0370*/  DFMA R18, -R14, R4, R16 ;  /* 0x000000040e12722b */ /* 0x008fce0000000110 */
[----:B------:R4:W-:Y:S05]  /*0380*/  STG.E.64 desc[UR4][R12.64], R18 ;  /* 0x000000120c007986 */ /* 0x0009ea000c101b04 */
[----:B------:R-:W-:Y:S05]  /*0390*/  @P0 BRA `(.L_x_7) ;  /* 0xfffffffc00d40947 */ /* 0x000fea000383ffff */
.L_x_6:
[----:B------:R-:W-:Y:S05]  /*03a0*/  BSYNC.RECONVERGENT B0 ;  /* 0x0000000000007941 */ /* 0x000fea0003800200 */
.L_x_5:
[----:B------:R-:W-:Y:S05]  /*03b0*/  @!P1 EXIT ;  /* 0x000000000000994d */ /* 0x000fea0003800000 */
.L_x_8:
[----:B0-----:R-:W0:Y:S08]  /*03c0*/  LDC.64 R4, c[0x0][0x388] ;  /* 0x0000e200ff047b82 */ /* 0x001e300000000a00 */
[----:B------:R-:W4:Y:S08]  /*03d0*/  LDC.64 R6, c[0x0][0x390] ;  /* 0x0000e400ff067b82 */ /* 0x000f300000000a00 */
[----:B------:R-:W1:Y:S01]  /*03e0*/  LDC.64 R10, c[0x0][0x380] ;  /* 0x0000e000ff0a7b82 */ /* 0x000e620000000a00 */
[----:B0-----:R-:W-:-:S07]  /*03f0*/  IMAD.WIDE R16, R3, 0x8, R4 ;  /* 0x0000000803107825 */ /* 0x001fce00078e0204 */
[----:B------:R-:W0:Y:S01]  /*0400*/  LDC.64 R4, c[0x0][0x398] ;  /* 0x0000e600ff047b82 */ /* 0x000e220000000a00 */
[----:B----4-:R-:W-:Y:S02]  /*0410*/  IMAD.WIDE R18, R3, 0x8, R6 ;  /* 0x0000000803127825 */ /* 0x010fe400078e0206 */
[----:B------:R-:W0:Y:S04]  /*0420*/  LDG.E.64 R6, desc[UR4][R16.64] ;  /* 0x0000000410067981 */ /* 0x000e28000c1e1b00 */
[----:B------:R-:W0:Y:S01]  /*0430*/  LDG.E.64 R8, desc[UR4][R18.64] ;  /* 0x0000000412087981 */ /* 0x000e22000c1e1b00 */
[----:B------:R-:W-:-:S04]  /*0440*/  IMAD.WIDE R12, R0, 0x8, R18 ;  /* 0x00000008000c7825 */ /* 0x000fc800078e0212 */
[----:B-1----:R-:W-:Y:S01]  /*0450*/  IMAD.WIDE R24, R3, 0x8, R10 ;  /* 0x0000000803187825 */ /* 0x002fe200078e020a */
[----:B0-----:R-:W-:-:S03]  /*0460*/  DFMA R6, -R8, R4, R6 ;  /* 0x000000040806722b */ /* 0x001fc60000000106 */
[----:B------:R-:W-:-:S04]  /*0470*/  IMAD.WIDE R8, R0, 0x8, R16 ;  /* 0x0000000800087825 */ /* 0x000fc800078e0210 */
[----:B------:R0:W-:Y:S04]  /*0480*/  STG.E.64 desc[UR4][R24.64], R6 ;  /* 0x0000000618007986 */ /* 0x0001e8000c101b04 */
[----:B------:R-:W2:Y:S04]  /*0490*/  LDG.E.64 R10, desc[UR4][R8.64] ;  /* 0x00000004080a7981 */ /* 0x000ea8000c1e1b00 */
[----:B------:R-:W2:Y:S01]  /*04a0*/  LDG.E.64 R14, desc[UR4][R12.64] ;  /* 0x000000040c0e7981 */ /* 0x000ea2000c1e1b00 */
[----:B------:R-:W-:-:S04]  /*04b0*/  IMAD.WIDE R16, R0, 0x8, R8 ;  /* 0x0000000800107825 */ /* 0x000fc800078e0208 */
[----:B------:R-:W-:Y:S01]  /*04c0*/  IMAD.WIDE R20, R0, 0x8, R12 ;  /* 0x0000000800147825 */ /* 0x000fe200078e020c */
[----:B--2---:R-:W-:-:S03]  /*04d0*/  DFMA R10, -R14, R4, R10 ;  /* 0x000000040e0a722b */ /* 0x004fc6000000010a */
[----:B------:R-:W-:-:S05]  /*04e0*/  IMAD.WIDE R14, R0, 0x8, R24 ;  /* 0x00000008000e7825 */ /* 0x000fca00078e0218 */
[----:B------:R1:W-:Y:S04]  /*04f0*/  STG.E.64 desc[UR4][R14.64], R10 ;  /* 0x0000000a0e007986 */ /* 0x0003e8000c101b04 */
[----:B------:R-:W2:Y:S04]  /*0500*/  LDG.E.64 R18, desc[UR4][R16.64] ;  /* 0x0000000410127981 */ /* 0x000ea8000c1e1b00 */
[----:B------:R-:W2:Y:S01]  /*0510*/  LDG.E.64 R22, desc[UR4][R20.64] ;  /* 0x0000000414167981 */ /* 0x000ea2000c1e1b00 */
[----:B0-----:R-:W-:-:S04]  /*0520*/  IMAD.WIDE R6, R0, 0x8, R14 ;  /* 0x0000000800067825 */ /* 0x001fc800078e020e */
[----:B------:R-:W-:-:S04]  /*0530*/  IMAD.WIDE R8, R0, 0x8, R16 ;  /* 0x0000000800087825 */ /* 0x000fc800078e0210 */
[----:B------:R-:W-:Y:S01]  /*0540*/  IMAD.WIDE R12, R0, 0x8, R20 ;  /* 0x00000008000c7825 */ /* 0x000fe200078e0214 */
[----:B--2---:R-:W-:-:S07]  /*0550*/  DFMA R18, -R22, R4, R18 ;  /* 0x000000041612722b */ /* 0x004fce0000000112 */
[----:B------:R0:W-:Y:S04]  /*0560*/  STG.E.64 desc[UR4][R6.64], R18 ;  /* 0x0000001206007986 */ /* 0x0001e8000c101b04 */
[----:B------:R-:W2:Y:S04]  /*0570*/  LDG.E.64 R8, desc[UR4][R8.64] ;  /* 0x0000000408087981 */ /* 0x000ea8000c1e1b00 */
[----:B------:R-:W2:Y:S01]  /*0580*/  LDG.E.64 R12, desc[UR4][R12.64] ;  /* 0x000000040c0c7981 */ /* 0x000ea2000c1e1b00 */
[C---:B-1----:R-:W-:Y:S01]  /*0590*/  IMAD.WIDE R10, R0.reuse, 0x8, R6 ;  /* 0x00000008000a7825 */ /* 0x042fe200078e0206 */
[----:B------:R-:W-:-:S04]  /*05a0*/  LEA R3, R0, R3, 0x2 ;  /* 0x0000000300037211 */ /* 0x000fc800078e10ff */
[----:B------:R-:W-:Y:S01]  /*05b0*/  ISETP.GE.AND P0, PT, R3, UR6, PT ;  /* 0x0000000603007c0c */ /* 0x000fe2000bf06270 */
[----:B--2---:R-:W-:-:S07]  /*05c0*/  DFMA R4, -R12, R4, R8 ;  /* 0x000000040c04722b */ /* 0x004fce0000000108 */
[----:B------:R0:W-:Y:S05]  /*05d0*/  STG.E.64 desc[UR4][R10.64], R4 ;  /* 0x000000040a007986 */ /* 0x0001ea000c101b04 */
[----:B------:R-:W-:Y:S05]  /*05e0*/  @!P0 BRA `(.L_x_8) ;  /* 0xfffffffc00748947 */ /* 0x000fea000383ffff */
[----:B------:R-:W-:Y:S05]  /*05f0*/  EXIT ;  /* 0x000000000000794d */ /* 0x000fea0003800000 */
.L_x_9:
        /* <DEDUP_REMOVED lines=16> */
.L_x_25:


//--------------------- .text._Z10vector_addPdS_S_di --------------------------
	.section	.text._Z10vector_addPdS_S_di,"ax",@progbits
	.align	128
        .global         _Z10vector_addPdS_S_di
        .type           _Z10vector_addPdS_S_di,@function
        .size           _Z10vector_addPdS_S_di,(.L_x_26 - _Z10vector_addPdS_S_di)
        .other          _Z10vector_addPdS_S_di,@"STO_CUDA_ENTRY STV_DEFAULT"
_Z10vector_addPdS_S_di:
.text._Z10vector_addPdS_S_di:
        /* <DEDUP_REMOVED lines=47> */
.L_x_12:
        /* <DEDUP_REMOVED lines=8> */
[----:B---3--:R-:W-:-:S07]  /*0370*/  DFMA R18, R14, R4, R16 ;  /* 0x000000040e12722b */ /* 0x008fce0000000010 */
[----:B------:R4:W-:Y:S05]  /*0380*/  STG.E.64 desc[UR4][R12.64], R18 ;  /* 0x000000120c007986 */ /* 0x0009ea000c101b04 */
[----:B------:R-:W-:Y:S05]  /*0390*/  @P0 BRA `(.L_x_12) ;  /* 0xfffffffc00d40947 */ /* 0x000fea000383ffff */
.L_x_11:
[----:B------:R-:W-:Y:S05]  /*03a0*/  BSYNC.RECONVERGENT B0 ;  /* 0x0000000000007941 */ /* 0x000fea0003800200 */
.L_x_10:
[----:B------:R-:W-:Y:S05]  /*03b0*/  @!P1 EXIT ;  /* 0x000000000000994d */ /* 0x000fea0003800000 */
.L_x_13:
        /* <DEDUP_REMOVED lines=10> */
[----:B0-----:R-:W-:-:S03]  /*0460*/  DFMA R6, R8, R4, R6 ;  /* 0x000000040806722b */ /* 0x001fc60000000006 */
[----:B------:R-:W-:-:S04]  /*0470*/  IMAD.WIDE R8, R0, 0x8, R16 ;  /* 0x0000000800087825 */ /* 0x000fc800078e0210 */
[----:B------:R0:W-:Y:S04]  /*0480*/  STG.E.64 desc[UR4][R24.64], R6 ;  /* 0x0000000618007986 */ /* 0x0001e8000c101b04 */
[----:B------:R-:W2:Y:S04]  /*0490*/  LDG.E.64 R10, desc[UR4][R8.64] ;  /* 0x00000004080a7981 */ /* 0x000ea8000c1e1b00 */
[----:B------:R-:W2:Y:S01]  /*04a0*/  LDG.E.64 R14, desc[UR4][R12.64] ;  /* 0x000000040c0e7981 */ /* 0x000ea2000c1e1b00 */
[----:B------:R-:W-:-:S04]  /*04b0*/  IMAD.WIDE R16, R0, 0x8, R8 ;  /* 0x0000000800107825 */ /* 0x000fc800078e0208 */
[----:B------:R-:W-:Y:S01]  /*04c0*/  IMAD.WIDE R20, R0, 0x8, R12 ;  /* 0x0000000800147825 */ /* 0x000fe200078e020c */
[----:B--2---:R-:W-:-:S03]  /*04d0*/  DFMA R10, R14, R4, R10 ;  /* 0x000000040e0a722b */ /* 0x004fc6000000000a */
[----:B------:R-:W-:-:S05]  /*04e0*/  IMAD.WIDE R14, R0, 0x8, R24 ;  /* 0x00000008000e7825 */ /* 0x000fca00078e0218 */
[----:B------:R1:W-:Y:S04]  /*04f0*/  STG.E.64 desc[UR4][R14.64], R10 ;  /* 0x0000000a0e007986 */ /* 0x0003e8000c101b04 */
[----:B------:R-:W2:Y:S04]  /*0500*/  LDG.E.64 R18, desc[UR4][R16.64] ;  /* 0x0000000410127981 */ /* 0x000ea8000c1e1b00 */
[----:B------:R-:W2:Y:S01]  /*0510*/  LDG.E.64 R22, desc[UR4][R20.64] ;  /* 0x0000000414167981 */ /* 0x000ea2000c1e1b00 */
[----:B0-----:R-:W-:-:S04]  /*0520*/  IMAD.WIDE R6, R0, 0x8, R14 ;  /* 0x0000000800067825 */ /* 0x001fc800078e020e */
[----:B------:R-:W-:-:S04]  /*0530*/  IMAD.WIDE R8, R0, 0x8, R16 ;  /* 0x0000000800087825 */ /* 0x000fc800078e0210 */
[----:B------:R-:W-:Y:S01]  /*0540*/  IMAD.WIDE R12, R0, 0x8, R20 ;  /* 0x00000008000c7825 */ /* 0x000fe200078e0214 */
[----:B--2---:R-:W-:-:S07]  /*0550*/  DFMA R18, R22, R4, R18 ;  /* 0x000000041612722b */ /* 0x004fce0000000012 */
[----:B------:R0:W-:Y:S04]  /*0560*/  STG.E.64 desc[UR4][R6.64], R18 ;  /* 0x0000001206007986 */ /* 0x0001e8000c101b04 */
[----:B------:R-:W2:Y:S04]  /*0570*/  LDG.E.64 R8, desc[UR4][R8.64] ;  /* 0x0000000408087981 */ /* 0x000ea8000c1e1b00 */
[----:B------:R-:W2:Y:S01]  /*0580*/  LDG.E.64 R12, desc[UR4][R12.64] ;  /* 0x000000040c0c7981 */ /* 0x000ea2000c1e1b00 */
[C---:B-1----:R-:W-:Y:S01]  /*0590*/  IMAD.WIDE R10, R0.reuse, 0x8, R6 ;  /* 0x00000008000a7825 */ /* 0x042fe200078e0206 */
[----:B------:R-:W-:-:S04]  /*05a0*/  LEA R3, R0, R3, 0x2 ;  /* 0x0000000300037211 */ /* 0x000fc800078e10ff */
[----:B------:R-:W-:Y:S01]  /*05b0*/  ISETP.GE.AND P0, PT, R3, UR6, PT ;  /* 0x0000000603007c0c */ /* 0x000fe2000bf06270 */
[----:B--2---:R-:W-:-:S07]  /*05c0*/  DFMA R4, R12, R4, R8 ;  /* 0x000000040c04722b */ /* 0x004fce0000000008 */
[----:B------:R0:W-:Y:S05]  /*05d0*/  STG.E.64 desc[UR4][R10.64], R4 ;  /* 0x000000040a007986 */ /* 0x0001ea000c101b04 */
[----:B------:R-:W-:Y:S05]  /*05e0*/  @!P0 BRA `(.L_x_13) ;  /* 0xfffffffc00748947 */ /* 0x000fea000383ffff */
[----:B------:R-:W-:Y:S05]  /*05f0*/  EXIT ;  /* 0x000000000000794d */ /* 0x000fea0003800000 */
.L_x_14:
        /* <DEDUP_REMOVED lines=16> */
.L_x_26:


//--------------------- .text._Z22matrix_vector_multiplyPdS_S_i --------------------------
	.section	.text._Z22matrix_vector_multiplyPdS_S_i,"ax",@progbits
	.align	128
        .global         _Z22matrix_vector_multiplyPdS_S_i
        .type           _Z22matrix_vector_multiplyPdS_S_i,@function
        .size           _Z22matrix_vector_multiplyPdS_S_i,(.L_x_27 - _Z22matrix_vector_multiplyPdS_S_i)
        .other          _Z22matrix_vector_multiplyPdS_S_i,@"STO_CUDA_ENTRY STV_DEFAULT"
_Z22matrix_vector_multiplyPdS_S_i:
.text._Z22matrix_vector_multiplyPdS_S_i:
[----:B------:R-:W-:Y:S01]  /*0000*/  LDC R1, c[0x0][0x37c] ;  /* 0x0000df00ff017b82 */ /* 0x000fe20000000800 */
[----:B------:R-:W0:Y:S07]  /*0010*/  S2R R3, SR_TID.X ;  /* 0x0000000000037919 */ /* 0x000e2e0000002100 */
[----:B------:R-:W0:Y:S08]  /*0020*/  S2UR UR4, SR_CTAID.X ;  /* 0x00000000000479c3 */ /* 0x000e300000002500 */
[----:B------:R-:W0:Y:S01]  /*0030*/  LDC R0, c[0x0][0x360] ;  /* 0x0000d800ff007b82 */ /* 0x000e220000000800 */
[----:B------:R-:W1:Y:S07]  /*0040*/  LDCU UR5, c[0x0][0x370] ;  /* 0x00006e00ff0577ac */ /* 0x000e6e0008000800 */
[----:B------:R-:W2:Y:S01]  /*0050*/  LDC R8, c[0x0][0x398] ;  /* 0x0000e600ff087b82 */ /* 0x000ea20000000800 */
[----:B0-----:R-:W-:-:S02]  /*0060*/  IMAD R3, R0, UR4, R3 ;  /* 0x0000000400037c24 */ /* 0x001fc4000f8e0203 */
[----:B-1----:R-:W-:-:S03]  /*0070*/  IMAD R0, R0, UR5, RZ ;  /* 0x0000000500007c24 */ /* 0x002fc6000f8e02ff */
[----:B--2---:R-:W-:-:S13]  /*0080*/  ISETP.GE.AND P0, PT, R3, R8, PT ;  /* 0x000000080300720c */ /* 0x004fda0003f06270 */
[----:B------:R-:W-:Y:S05]  /*0090*/  @P0 EXIT ;  /* 0x000000000000094d */ /* 0x000fea0003800000 */
[----:B------:R-:W-:Y:S01]  /*00a0*/  ISETP.GT.AND P0, PT, R8, RZ, PT ;  /* 0x000000ff0800720c */ /* 0x000fe20003f04270 */
[----:B------:R-:W0:-:S12]  /*00b0*/  LDCU.64 UR8, c[0x0][0x358] ;  /* 0x00006b00ff0877ac */ /* 0x000e180008000a00 */
[----:B------:R-:W-:Y:S05]  /*00c0*/  @P0 BRA `(.L_x_15) ;  /* 0x00000000001c0947 */ /* 0x000fea0003800000 */
[----:B------:R-:W1:Y:S02]  /*00d0*/  LDC.64 R6, c[0x0][0x390] ;  /* 0x0000e400ff067b82 */ /* 0x000e640000000a00 */
.L_x_16:
[----:B-1----:R-:W-:-:S04]  /*00e0*/  IMAD.WIDE R4, R3, 0x8, R6 ;  /* 0x0000000803047825 */ /* 0x002fc800078e0206 */
[----:B------:R-:W-:Y:S01]  /*00f0*/  IMAD.IADD R3, R0, 0x1, R3 ;  /* 0x0000000100037824 */ /* 0x000fe200078e0203 */
[----:B0-----:R2:W-:Y:S04]  /*0100*/  STG.E.64 desc[UR8][R4.64], RZ ;  /* 0x000000ff04007986 */ /* 0x0015e8000c101b08 */
[----:B------:R-:W-:-:S13]  /*0110*/  ISETP.GE.AND P0, PT, R3, R8, PT ;  /* 0x000000080300720c */ /* 0x000fda0003f06270 */
[----:B--2---:R-:W-:Y:S05]  /*0120*/  @!P0 BRA `(.L_x_16) ;  /* 0xfffffffc00ec8947 */ /* 0x004fea000383ffff */
[----:B------:R-:W-:Y:S05]  /*0130*/  EXIT ;  /* 0x000000000000794d */ /* 0x000fea0003800000 */
.L_x_15:
[----:B------:R-:W1:Y:S01]  /*0140*/  LDCU.64 UR6, c[0x0][0x380] ;  /* 0x00007000ff0677ac */ /* 0x000e620008000a00 */
[C---:B------:R-:W-:Y:S02]  /*0150*/  LOP3.LUT R2, R8.reuse, 0xf, RZ, 0xc0, !PT ;  /* 0x0000000f08027812 */ /* 0x040fe400078ec0ff */
[C---:B------:R-:W-:Y:S02]  /*0160*/  LOP3.LUT R5, R8.reuse, 0x7, RZ, 0xc0, !PT ;  /* 0x0000000708057812 */ /* 0x040fe400078ec0ff */
[----:B------:R-:W-:Y:S01]  /*0170*/  LOP3.LUT R6, R8, 0x3, RZ, 0xc0, !PT ;  /* 0x0000000308067812 */ /* 0x000fe200078ec0ff */
[----:B------:R-:W-:-:S05]  /*0180*/  VIADD R4, R2, 0xffffffff ;  /* 0xffffffff02047836 */ /* 0x000fca0000000000 */
[----:B------:R-:W-:Y:S02]  /*0190*/  ISETP.GE.U32.AND P0, PT, R4, 0x7, PT ;  /* 0x000000070400780c */ /* 0x000fe40003f06070 */
[----:B------:R-:W-:-:S04]  /*01a0*/  LOP3.LUT R4, R8, 0x7ffffff0, RZ, 0xc0, !PT ;  /* 0x7ffffff008047812 */ /* 0x000fc800078ec0ff */
[----:B------:R-:W-:Y:S01]  /*01b0*/  IADD3 R7, PT, PT, -R4, RZ, RZ ;  /* 0x000000ff04077210 */ /* 0x000fe20007ffe1ff */
[----:B-1----:R-:W-:-:S04]  /*01c0*/  UIADD3 UR6, UP0, UPT, UR6, 0x40, URZ ;  /* 0x0000004006067890 */ /* 0x002fc8000ff1e0ff */
[----:B------:R-:W-:-:S12]  /*01d0*/  UIADD3.X UR7, UPT, UPT, URZ, UR7, URZ, UP0, !UPT ;  /* 0x00000007ff077290 */ /* 0x000fd800087fe4ff */
.L_x_22:
[----:B------:R-:W1:Y:S01]  /*01e0*/  LDC R22, c[0x0][0x398] ;  /* 0x0000e600ff167b82 */ /* 0x000e620000000800 */
[----:B------:R-:W-:Y:S01]  /*01f0*/  IMAD.MOV.U32 R26, RZ, RZ, RZ ;  /* 0x000000ffff1a7224 */ /* 0x000fe200078e00ff */
[----:B------:R-:W-:Y:S02]  /*0200*/  CS2R R20, SRZ ;  /* 0x0000000000147805 */ /* 0x000fe4000001ff00 */
[----:B-1----:R-:W-:Y:S01]  /*0210*/  ISETP.GE.U32.AND P1, PT, R22, 0x10, PT ;  /* 0x000000101600780c */ /* 0x002fe20003f26070 */
[----:B------:R-:W-:-:S12]  /*0220*/  IMAD R23, R3, R22, RZ ;  /* 0x0000001603177224 */ /* 0x000fd800078e02ff */
[----:B------:R-:W-:Y:S05]  /*0230*/  @!P1 BRA `(.L_x_17) ;  /* 0x0000000400109947 */ /* 0x000fea0003800000 */
[----:B------:R-:W1:Y:S01]  /*0240*/  LDCU.64 UR4, c[0x0][0x388] ;  /* 0x00007100ff0477ac */ /* 0x000e620008000a00 */
[----:B------:R-:W-:Y:S01]  /*0250*/  IMAD.MOV.U32 R24, RZ, RZ, R23 ;  /* 0x000000ffff187224 */ /* 0x000fe200078e0017 */
[----:B------:R-:W-:Y:S02]  /*0260*/  MOV R25, R7 ;  /* 0x0000000700197202 */ /* 0x000fe40000000f00 */
[----:B------:R-:W-:Y:S01]  /*0270*/  CS2R R20, SRZ ;  /* 0x0000000000147805 */ /* 0x000fe2000001ff00 */
[----:B-1----:R-:W-:-:S04]  /*0280*/  UIADD3 UR4, UP0, UPT, UR4, 0x40, URZ ;  /* 0x0000004004047890 */ /* 0x002fc8000ff1e0ff */
[----:B------:R-:W-:Y:S02]  /*0290*/  UIADD3.X UR5, UPT, UPT, URZ, UR5, URZ, UP0, !UPT ;  /* 0x00000005ff057290 */ /* 0x000fe400087fe4ff */
[----:B------:R-:W-:-:S04]  /*02a0*/  IMAD.U32 R14, RZ, RZ, UR4 ;  /* 0x00000004ff0e7e24 */ /* 0x000fc8000f8e00ff */
[----:B------:R-:W-:-:S07]  /*02b0*/  IMAD.U32 R15, RZ, RZ, UR5 ;  /* 0x00000005ff0f7e24 */ /* 0x000fce000f8e00ff */
.L_x_18:
[----:B------:R-:W-:Y:S01]  /*02c0*/  MOV R8, UR6 ;  /* 0x0000000600087c02 */ /* 0x000fe20008000f00 */
[----:B------:R-:W-:Y:S01]  /*02d0*/  IMAD.U32 R9, RZ, RZ, UR7 ;  /* 0x00000007ff097e24 */ /* 0x000fe2000f8e00ff */
[----:B------:R-:W-:Y:S01]  /*02e0*/  MOV R11, R15 ;  /* 0x0000000f000b7202 */ /* 0x000fe20000000f00 */
[----:B------:R-:W-:Y:S02]  /*02f0*/  IMAD.MOV.U32 R10, RZ, RZ, R14 ;  /* 0x000000ffff0a7224 */ /* 0x000fe400078e000e */
[----:B------:R-:W-:-:S03]  /*0300*/  IMAD.WIDE R8, R24, 0x8, R8 ;  /* 0x0000000818087825 */ /* 0x000fc600078e0208 */
[----:B0-----:R-:W2:Y:S04]  /*0310*/  LDG.E.64 R18, desc[UR8][R10.64+-0x40] ;  /* 0xffffc0080a127981 */ /* 0x001ea8000c1e1b00 */
[----:B------:R-:W2:Y:S04]  /*0320*/  LDG.E.64 R14, desc[UR8][R8.64+-0x40] ;  /* 0xffffc008080e7981 */ /* 0x000ea8000c1e1b00 */
[----:B------:R-:W3:Y:S04]  /*0330*/  LDG.E.64 R16, desc[UR8][R10.64+-0x38] ;  /* 0xffffc8080a107981 */ /* 0x000ee8000c1e1b00 */
[----:B------:R-:W3:Y:S01]  /*0340*/  LDG.E.64 R12, desc[UR8][R8.64+-0x38] ;  /* 0xffffc808080c7981 */ /* 0x000ee2000c1e1b00 */
[----:B--2---:R-:W-:-:S03]  /*0350*/  DFMA R18, R14, R18, R20 ;  /* 0x000000120e12722b */ /* 0x004fc60000000014 */
[----:B------:R-:W2:Y:S04]  /*0360*/  LDG.E.64 R20, desc[UR8][R10.64+-0x30] ;  /* 0xffffd0080a147981 */ /* 0x000ea8000c1e1b00 */
[----:B------:R-:W2:Y:S01]  /*0370*/  LDG.E.64 R14, desc[UR8][R8.64+-0x30] ;  /* 0xffffd008080e7981 */ /* 0x000ea2000c1e1b00 */
[----:B---3--:R-:W-:-:S03]  /*0380*/  DFMA R16, R12, R16, R18 ;  /* 0x000000100c10722b */ /* 0x008fc60000000012 */
        /* <DEDUP_REMOVED lines=38> */
[----:B------:R-:W-:Y:S01]  /*05f0*/  VIADD R25, R25, 0x10 ;  /* 0x0000001019197836 */ /* 0x000fe20000000000 */
[----:B------:R-:W-:-:S04]  /*0600*/  IADD3 R24, PT, PT, R24, 0x10, RZ ;  /* 0x0000001018187810 */ /* 0x000fc80007ffe0ff */
[----:B------:R-:W-:Y:S01]  /*0610*/  ISETP.NE.AND P1, PT, R25, RZ, PT ;  /* 0x000000ff1900720c */ /* 0x000fe20003f25270 */
[----:B--2---:R-:W-:Y:S01]  /*0620*/  DFMA R20, R20, R18, R14 ;  /* 0x000000121414722b */ /* 0x004fe2000000000e */
[----:B------:R-:W-:-:S05]  /*0630*/  IADD3 R14, P2, PT, R10, 0x80, RZ ;  /* 0x000000800a0e7810 */ /* 0x000fca0007f5e0ff */
[----:B------:R-:W-:Y:S02]  /*0640*/  IMAD.X R15, RZ, RZ, R11, P2 ;  /* 0x000000ffff0f7224 */ /* 0x000fe400010e060b */
[----:B---3--:R-:W-:-:S04]  /*0650*/  DFMA R20, R16, R12, R20 ;  /* 0x0000000c1014722b */ /* 0x008fc80000000014 */
[----:B------:R-:W-:Y:S07]  /*0660*/  @P1 BRA `(.L_x_18) ;  /* 0xfffffffc00141947 */ /* 0x000fee000383ffff */
[----:B------:R-:W-:-:S07]  /*0670*/  IMAD.MOV.U32 R26, RZ, RZ, R4 ;  /* 0x000000ffff1a7224 */ /* 0x000fce00078e0004 */
.L_x_17:
[----:B------:R-:W-:-:S13]  /*0680*/  ISETP.NE.AND P1, PT, R2, RZ, PT ;  /* 0x000000ff0200720c */ /* 0x000fda0003f25270 */
[----:B------:R-:W-:Y:S05]  /*0690*/  @!P1 BRA `(.L_x_19) ;  /* 0x0000000400249947 */ /* 0x000fea0003800000 */
[----:B------:R-:W-:Y:S01]  /*06a0*/  ISETP.NE.AND P1, PT, R5, RZ, PT ;  /* 0x000000ff0500720c */ /* 0x000fe20003f25270 */
[----:B------:R-:W-:-:S12]  /*06b0*/  @!P0 BRA `(.L_x_20) ;  /* 0x0000000000788947 */ /* 0x000fd80003800000 */
[----:B------:R-:W1:Y:S01]  /*06c0*/  LDC.64 R10, c[0x0][0x380] ;  /* 0x0000e000ff0a7b82 */ /* 0x000e620000000a00 */
[----:B------:R-:W-:-:S07]  /*06d0*/  IADD3 R13, PT, PT, R23, R26, RZ ;  /* 0x0000001a170d7210 */ /* 0x000fce0007ffe0ff */
[----:B------:R-:W2:Y:S01]  /*06e0*/  LDC.64 R8, c[0x0][0x388] ;  /* 0x0000e200ff087b82 */ /* 0x000ea20000000a00 */
[----:B-1----:R-:W-:-:S05]  /*06f0*/  IMAD.WIDE R10, R13, 0x8, R10 ;  /* 0x000000080d0a7825 */ /* 0x002fca00078e020a */
[----:B0-----:R-:W3:Y:S01]  /*0700*/  LDG.E.64 R18, desc[UR8][R10.64] ;  /* 0x000000080a127981 */ /* 0x001ee2000c1e1b00 */
[----:B--2---:R-:W-:-:S03]  /*0710*/  IMAD.WIDE.U32 R8, R26, 0x8, R8 ;  /* 0x000000081a087825 */ /* 0x004fc600078e0008 */
[----:B------:R-:W2:Y:S04]  /*0720*/  LDG.E.64 R16, desc[UR8][R10.64+0x8] ;  /* 0x000008080a107981 */ /* 0x000ea8000c1e1b00 */
[----:B------:R-:W3:Y:S04]  /*0730*/  LDG.E.64 R12, desc[UR8][R8.64] ;  /* 0x00000008080c7981 */ /* 0x000ee8000c1e1b00 */
[----:B------:R-:W2:Y:S04]  /*0740*/  LDG.E.64 R14, desc[UR8][R8.64+0x8] ;  /* 0x00000808080e7981 */ /* 0x000ea8000c1e1b00 */
[----:B------:R-:W4:Y:S04]  /*0750*/  LDG.E.64 R24, desc[UR8][R10.64+0x38] ;  /* 0x000038080a187981 */ /* 0x000f28000c1e1b00 */
[----:B------:R-:W4:Y:S01]  /*0760*/  LDG.E.64 R28, desc[UR8][R8.64+0x38] ;  /* 0x00003808081c7981 */ /* 0x000f22000c1e1b00 */
        /* <DEDUP_REMOVED lines=15> */
[----:B--2---:R-:W-:Y:S01]  /*0860*/  DFMA R16, R18, R16, R20 ;  /* 0x000000101210722b */ /* 0x004fe20000000014 */
[----:B------:R-:W-:-:S07]  /*0870*/  VIADD R26, R26, 0x8 ;  /* 0x000000081a1a7836 */ /* 0x000fce0000000000 */
[----:B---3--:R-:W-:-:S08]  /*0880*/  DFMA R12, R12, R14, R16 ;  /* 0x0000000e0c0c722b */ /* 0x008fd00000000010 */
[----:B----4-:R-:W-:-:S11]  /*0890*/  DFMA R20, R24, R28, R12 ;  /* 0x0000001c1814722b */ /* 0x010fd6000000000c */
.L_x_20:
[----:B------:R-:W-:Y:S05]  /*08a0*/  @!P1 BRA `(.L_x_19) ;  /* 0x0000000000a09947 */ /* 0x000fea0003800000 */
[----:B------:R-:W-:Y:S02]  /*08b0*/  IADD3 R8, PT, PT, R5, -0x1, RZ ;  /* 0xffffffff05087810 */ /* 0x000fe40007ffe0ff */
[----:B------:R-:W-:Y:S02]  /*08c0*/  ISETP.NE.AND P2, PT, R6, RZ, PT ;  /* 0x000000ff0600720c */ /* 0x000fe40003f45270 */
[----:B------:R-:W-:-:S13]  /*08d0*/  ISETP.GE.U32.AND P1, PT, R8, 0x3, PT ;  /* 0x000000030800780c */ /* 0x000fda0003f26070 */
[----:B------:R-:W-:Y:S05]  /*08e0*/  @!P1 BRA `(.L_x_21) ;  /* 0x0000000000489947 */ /* 0x000fea0003800000 */
[----:B------:R-:W1:Y:S01]  /*08f0*/  LDC.64 R14, c[0x0][0x380] ;  /* 0x0000e000ff0e7b82 */ /* 0x000e620000000a00 */
[----:B------:R-:W-:-:S07]  /*0900*/  IMAD.IADD R11, R23, 0x1, R26 ;  /* 0x00000001170b7824 */ /* 0x000fce00078e021a */
        /* <DEDUP_REMOVED lines=12> */
[----:B--2---:R-:W-:Y:S01]  /*09d0*/  DFMA R10, R10, R12, R20 ;  /* 0x0000000c0a0a722b */ /* 0x004fe20000000014 */
[----:B------:R-:W-:-:S07]  /*09e0*/  IADD3 R26, PT, PT, R26, 0x4, RZ ;  /* 0x000000041a1a7810 */ /* 0x000fce0007ffe0ff */
[----:B---3--:R-:W-:-:S08]  /*09f0*/  DFMA R10, R18, R16, R10 ;  /* 0x00000010120a722b */ /* 0x008fd0000000000a */
[----:B----4-:R-:W-:-:S11]  /*0a00*/  DFMA R20, R24, R28, R10 ;  /* 0x0000001c1814722b */ /* 0x010fd6000000000a */
.L_x_21:
[----:B------:R-:W-:Y:S05]  /*0a10*/  @!P2 BRA `(.L_x_19) ;  /* 0x000000000044a947 */ /* 0x000fea0003800000 */
[----:B------:R-:W1:Y:S01]  /*0a20*/  LDC.64 R8, c[0x0][0x380] ;  /* 0x0000e000ff087b82 */ /* 0x000e620000000a00 */
[----:B------:R-:W-:-:S07]  /*0a30*/  IMAD.IADD R23, R23, 0x1, R26 ;  /* 0x0000000117177824 */ /* 0x000fce00078e021a */
[----:B------:R-:W2:Y:S01]  /*0a40*/  LDC.64 R10, c[0x0][0x388] ;  /* 0x0000e200ff0a7b82 */ /* 0x000ea20000000a00 */
[----:B-1----:R-:W-:-:S05]  /*0a50*/  IMAD.WIDE R8, R23, 0x8, R8 ;  /* 0x0000000817087825 */ /* 0x002fca00078e0208 */
[----:B0-----:R-:W3:Y:S01]  /*0a60*/  LDG.E.64 R12, desc[UR8][R8.64] ;  /* 0x00000008080c7981 */ /* 0x001ee2000c1e1b00 */
[----:B--2---:R-:W-:-:S05]  /*0a70*/  IMAD.WIDE.U32 R10, R26, 0x8, R10 ;  /* 0x000000081a0a7825 */ /* 0x004fca00078e000a */
[----:B------:R-:W3:Y:S01]  /*0a80*/  LDG.E.64 R14, desc[UR8][R10.64] ;  /* 0x000000080a0e7981 */ /* 0x000ee2000c1e1b00 */
[----:B------:R-:W-:Y:S01]  /*0a90*/  ISETP.NE.AND P1, PT, R6, 0x1, PT ;  /* 0x000000010600780c */ /* 0x000fe20003f25270 */
[----:B---3--:R-:W-:-:S12]  /*0aa0*/  DFMA R20, R12, R14, R20 ;  /* 0x0000000e0c14722b */ /* 0x008fd80000000014 */
[----:B------:R-:W-:Y:S05]  /*0ab0*/  @!P1 BRA `(.L_x_19) ;  /* 0x00000000001c9947 */ /* 0x000fea0003800000 */
[----:B------:R-:W-:Y:S01]  /*0ac0*/  ISETP.NE.AND P1, PT, R6, 0x2, PT ;  /* 0x000000020600780c */ /* 0x000fe20003f25270 */
[----:B------:R-:W2:Y:S04]  /*0ad0*/  LDG.E.64 R12, desc[UR8][R8.64+0x8] ;  /* 0x00000808080c7981 */ /* 0x000ea8000c1e1b00 */
[----:B------:R-:W2:Y:S08]  /*0ae0*/  LDG.E.64 R14, desc[UR8][R10.64+0x8] ;  /* 0x000008080a0e7981 */ /* 0x000eb0000c1e1b00 */
[----:B------:R-:W3:Y:S04]  /*0af0*/  @P1 LDG.E.64 R16, desc[UR8][R8.64+0x10] ;  /* 0x0000100808101981 */ /* 0x000ee8000c1e1b00 */
[----:B------:R-:W3:Y:S01]  /*0b00*/  @P1 LDG.E.64 R18, desc[UR8][R10.64+0x10] ;  /* 0x000010080a121981 */ /* 0x000ee2000c1e1b00 */
[----:B--2---:R-:W-:-:S08]  /*0b10*/  DFMA R20, R12, R14, R20 ;  /* 0x0000000e0c14722b */ /* 0x004fd00000000014 */
[----:B---3--:R-:W-:-:S11]  /*0b20*/  @P1 DFMA R20, R16, R18, R20 ;  /* 0x000000121014122b */ /* 0x008fd60000000014 */
.L_x_19:
[----:B------:R-:W1:Y:S02]  /*0b30*/  LDC.64 R8, c[0x0][0x390] ;  /* 0x0000e400ff087b82 */ /* 0x000e640000000a00 */
[----:B-1----:R-:W-:Y:S01]  /*0b40*/  IMAD.WIDE R8, R3, 0x8, R8 ;  /* 0x0000000803087825 */ /* 0x002fe200078e0208 */
[----:B------:R-:W-:-:S04]  /*0b50*/  IADD3 R3, PT, PT, R0, R3, RZ ;  /* 0x0000000300037210 */ /* 0x000fc80007ffe0ff */
[----:B0-----:R1:W-:Y:S01]  /*0b60*/  STG.E.64 desc[UR8][R8.64], R20 ;  /* 0x0000001408007986 */ /* 0x0013e2000c101b08 */
[----:B------:R-:W-:-:S13]  /*0b70*/  ISETP.GE.AND P1, PT, R3, R22, PT ;  /* 0x000000160300720c */ /* 0x000fda0003f26270 */
[----:B-1----:R-:W-:Y:S05]  /*0b80*/  @!P1 BRA `(.L_x_22) ;  /* 0xfffffff400949947 */ /* 0x002fea000383ffff */
[----:B------:R-:W-:Y:S05]  /*0b90*/  EXIT ;  /* 0x000000000000794d */ /* 0x000fea0003800000 */
.L_x_23:
        /* <DEDUP_REMOVED lines=14> */
.L_x_27:


//--------------------- .nv.shared.reserved.0     --------------------------
	.section	.nv.shared.reserved.0,"aw",@nobits
	.weak		__nv_reservedSMEM_offset_0_alias
	.size		__nv_reservedSMEM_offset_0_alias, 0, 64
	.other		__nv_reservedSMEM_offset_0_alias,@"STO_CUDA_RESERVED_SHARED STV_DEFAULT"
__nv_reservedSMEM_offset_0_alias:
	.zero		0
	.zero		64


//--------------------- .nv.constant0._Z12vector_scalePdS_di --------------------------
	.section	.nv.constant0._Z12vector_scalePdS_di,"a",@progbits
	.sectionflags	@""
	.align	4
.nv.constant0._Z12vector_scalePdS_di:
	.zero		924


//--------------------- .nv.constant0._Z15vector_subtractPdS_S_di --------------------------
	.section	.nv.constant0._Z15vector_subtractPdS_S_di,"a",@progbits
	.sectionflags	@""
	.align	4
.nv.constant0._Z15vector_subtractPdS_S_di:
	.zero		932


//--------------------- .nv.constant0._Z10vector_addPdS_S_di --------------------------
	.section	.nv.constant0._Z10vector_addPdS_S_di,"a",@progbits
	.sectionflags	@""
	.align	4
.nv.constant0._Z10vector_addPdS_S_di:
	.zero		932


//--------------------- .nv.constant0._Z22matrix_vector_multiplyPdS_S_i --------------------------
	.section	.nv.constant0._Z22matrix_vector_multiplyPdS_S_i,"a",@progbits
	.sectionflags	@""
	.align	4
.nv.constant0._Z22matrix_vector_multiplyPdS_S_i:
	.zero		924


//--------------------- SYMBOLS --------------------------

	.type		.nv.reservedSmem.offset0,@object
	.size		.nv.reservedSmem.offset0,0x4
